//
// Generated by NVIDIA NVVM Compiler
//
// Compiler Build ID: CL-36424714
// Cuda compilation tools, release 13.0, V13.0.88
// Based on NVVM 20.0.0
//

.version 9.0
.target sm_100
.address_size 64

	// .globl	fosc_batch_f32

.visible .entry fosc_batch_f32(
	.param .u64 .ptr .align 1 fosc_batch_f32_param_0,
	.param .u32 fosc_batch_f32_param_1,
	.param .u32 fosc_batch_f32_param_2,
	.param .u64 .ptr .align 1 fosc_batch_f32_param_3,
	.param .u32 fosc_batch_f32_param_4,
	.param .u64 .ptr .align 1 fosc_batch_f32_param_5
)
{
	.reg .pred 	%p<32>;
	.reg .b32 	%r<122>;
	.reg .b32 	%f<60>;
	.reg .b64 	%rd<69>;
	.reg .b64 	%fd<291>;

	ld.param.u64 	%rd7, [fosc_batch_f32_param_3];
	ld.param.u32 	%r60, [fosc_batch_f32_param_4];
	ld.param.u64 	%rd8, [fosc_batch_f32_param_5];
	cvta.to.global.u64 	%rd1, %rd8;
	mov.u32 	%r61, %ctaid.x;
	mov.u32 	%r62, %ntid.x;
	mov.u32 	%r63, %tid.x;
	mad.lo.s32 	%r1, %r61, %r62, %r63;
	setp.ge.s32 	%p1, %r1, %r60;
	@%p1 bra 	$L__BB0_44;
	cvta.to.global.u64 	%rd9, %rd7;
	mul.wide.s32 	%rd10, %r1, 4;
	add.s64 	%rd11, %rd9, %rd10;
	ld.global.nc.u32 	%r2, [%rd11];
	setp.lt.s32 	%p2, %r2, 1;
	@%p2 bra 	$L__BB0_44;
	ld.param.u32 	%r97, [fosc_batch_f32_param_2];
	ld.param.u32 	%r92, [fosc_batch_f32_param_1];
	add.s32 	%r3, %r2, %r97;
	add.s32 	%r116, %r3, -1;
	mul.lo.s32 	%r4, %r92, %r1;
	min.s32 	%r5, %r116, %r92;
	setp.lt.s32 	%p3, %r5, 1;
	@%p3 bra 	$L__BB0_14;
	and.b32  	%r6, %r5, 7;
	setp.lt.u32 	%p4, %r5, 8;
	mov.b32 	%r105, 0;
	@%p4 bra 	$L__BB0_6;
	and.b32  	%r105, %r5, 2147483640;
	neg.s32 	%r103, %r105;
	add.s64 	%rd2, %rd1, 16;
	mov.u32 	%r102, %r4;
$L__BB0_5:
	.pragma "nounroll";
	mul.wide.s32 	%rd12, %r102, 4;
	add.s64 	%rd13, %rd2, %rd12;
	mov.b32 	%r66, 2147483647;
	st.global.u32 	[%rd13+-16], %r66;
	st.global.u32 	[%rd13+-12], %r66;
	st.global.u32 	[%rd13+-8], %r66;
	st.global.u32 	[%rd13+-4], %r66;
	st.global.u32 	[%rd13], %r66;
	st.global.u32 	[%rd13+4], %r66;
	st.global.u32 	[%rd13+8], %r66;
	st.global.u32 	[%rd13+12], %r66;
	add.s32 	%r103, %r103, 8;
	add.s32 	%r102, %r102, 8;
	setp.ne.s32 	%p5, %r103, 0;
	@%p5 bra 	$L__BB0_5;
$L__BB0_6:
	setp.eq.s32 	%p6, %r6, 0;
	@%p6 bra 	$L__BB0_14;
	and.b32  	%r14, %r5, 3;
	setp.lt.u32 	%p7, %r6, 4;
	@%p7 bra 	$L__BB0_9;
	add.s32 	%r67, %r105, %r4;
	mul.wide.s32 	%rd14, %r67, 4;
	add.s64 	%rd15, %rd1, %rd14;
	mov.b32 	%r68, 2147483647;
	st.global.u32 	[%rd15], %r68;
	st.global.u32 	[%rd15+4], %r68;
	st.global.u32 	[%rd15+8], %r68;
	st.global.u32 	[%rd15+12], %r68;
	add.s32 	%r105, %r105, 4;
$L__BB0_9:
	setp.eq.s32 	%p8, %r14, 0;
	@%p8 bra 	$L__BB0_14;
	setp.eq.s32 	%p9, %r14, 1;
	@%p9 bra 	$L__BB0_12;
	add.s32 	%r69, %r105, %r4;
	mul.wide.s32 	%rd16, %r69, 4;
	add.s64 	%rd17, %rd1, %rd16;
	mov.b32 	%r70, 2147483647;
	st.global.u32 	[%rd17], %r70;
	st.global.u32 	[%rd17+4], %r70;
	add.s32 	%r105, %r105, 2;
$L__BB0_12:
	and.b32  	%r71, %r5, 1;
	setp.eq.b32 	%p10, %r71, 1;
	not.pred 	%p11, %p10;
	@%p11 bra 	$L__BB0_14;
	add.s32 	%r72, %r105, %r4;
	mul.wide.s32 	%rd18, %r72, 4;
	add.s64 	%rd19, %rd1, %rd18;
	mov.b32 	%r73, 2147483647;
	st.global.u32 	[%rd19], %r73;
$L__BB0_14:
	ld.param.u32 	%r93, [fosc_batch_f32_param_1];
	setp.lt.s32 	%p12, %r93, %r3;
	@%p12 bra 	$L__BB0_44;
	cvt.rn.f64.u32 	%fd1, %r2;
	add.s32 	%r74, %r2, 1;
	cvt.rn.f64.u32 	%fd2, %r74;
	rcp.rn.f64 	%fd3, %fd1;
	mul.f64 	%fd73, %fd1, 0d3FE0000000000000;
	mul.f64 	%fd4, %fd73, %fd2;
	mul.f64 	%fd74, %fd1, %fd2;
	add.s32 	%r75, %r74, %r2;
	cvt.rn.f64.u32 	%fd75, %r75;
	mul.f64 	%fd76, %fd74, %fd75;
	div.rn.f64 	%fd77, %fd76, 0d4018000000000000;
	mul.f64 	%fd78, %fd77, %fd1;
	mul.f64 	%fd79, %fd4, %fd4;
	sub.f64 	%fd80, %fd78, %fd79;
	abs.f64 	%fd81, %fd80;
	setp.lt.f64 	%p13, %fd81, 0d3C32725DD1D243AC;
	rcp.rn.f64 	%fd82, %fd80;
	selp.f64 	%fd5, 0d0000000000000000, %fd82, %p13;
	setp.eq.s32 	%p14, %r2, 1;
	mov.f64 	%fd277, 0d0000000000000000;
	mov.f64 	%fd278, %fd277;
	@%p14 bra 	$L__BB0_28;
	add.s32 	%r19, %r2, -1;
	setp.lt.u32 	%p15, %r2, 17;
	mov.f64 	%fd278, 0d0000000000000000;
	mov.f64 	%fd285, 0d3FF0000000000000;
	mov.b32 	%r107, 0;
	mov.f64 	%fd277, %fd278;
	@%p15 bra 	$L__BB0_19;
	ld.param.u32 	%r117, [fosc_batch_f32_param_2];
	and.b32  	%r107, %r19, -16;
	neg.s32 	%r118, %r107;
	mov.f64 	%fd278, 0d0000000000000000;
	mov.f64 	%fd285, 0d3FF0000000000000;
$L__BB0_18:
	.pragma "nounroll";
	ld.param.u64 	%rd58, [fosc_batch_f32_param_0];
	mul.wide.s32 	%rd20, %r117, 4;
	cvta.to.global.u64 	%rd21, %rd58;
	add.s64 	%rd22, %rd21, %rd20;
	ld.global.nc.f32 	%f11, [%rd22];
	cvt.f64.f32 	%fd88, %f11;
	add.f64 	%fd89, %fd277, %fd88;
	fma.rn.f64 	%fd90, %fd88, %fd285, %fd278;
	add.f64 	%fd91, %fd285, 0d3FF0000000000000;
	ld.global.nc.f32 	%f12, [%rd22+4];
	cvt.f64.f32 	%fd92, %f12;
	add.f64 	%fd93, %fd89, %fd92;
	fma.rn.f64 	%fd94, %fd92, %fd91, %fd90;
	add.f64 	%fd95, %fd91, 0d3FF0000000000000;
	ld.global.nc.f32 	%f13, [%rd22+8];
	cvt.f64.f32 	%fd96, %f13;
	add.f64 	%fd97, %fd93, %fd96;
	fma.rn.f64 	%fd98, %fd96, %fd95, %fd94;
	add.f64 	%fd99, %fd95, 0d3FF0000000000000;
	ld.global.nc.f32 	%f14, [%rd22+12];
	cvt.f64.f32 	%fd100, %f14;
	add.f64 	%fd101, %fd97, %fd100;
	fma.rn.f64 	%fd102, %fd100, %fd99, %fd98;
	add.f64 	%fd103, %fd99, 0d3FF0000000000000;
	ld.global.nc.f32 	%f15, [%rd22+16];
	cvt.f64.f32 	%fd104, %f15;
	add.f64 	%fd105, %fd101, %fd104;
	fma.rn.f64 	%fd106, %fd104, %fd103, %fd102;
	add.f64 	%fd107, %fd103, 0d3FF0000000000000;
	ld.global.nc.f32 	%f16, [%rd22+20];
	cvt.f64.f32 	%fd108, %f16;
	add.f64 	%fd109, %fd105, %fd108;
	fma.rn.f64 	%fd110, %fd108, %fd107, %fd106;
	add.f64 	%fd111, %fd107, 0d3FF0000000000000;
	ld.global.nc.f32 	%f17, [%rd22+24];
	cvt.f64.f32 	%fd112, %f17;
	add.f64 	%fd113, %fd109, %fd112;
	fma.rn.f64 	%fd114, %fd112, %fd111, %fd110;
	add.f64 	%fd115, %fd111, 0d3FF0000000000000;
	ld.global.nc.f32 	%f18, [%rd22+28];
	cvt.f64.f32 	%fd116, %f18;
	add.f64 	%fd117, %fd113, %fd116;
	fma.rn.f64 	%fd118, %fd116, %fd115, %fd114;
	add.f64 	%fd119, %fd115, 0d3FF0000000000000;
	ld.global.nc.f32 	%f19, [%rd22+32];
	cvt.f64.f32 	%fd120, %f19;
	add.f64 	%fd121, %fd117, %fd120;
	fma.rn.f64 	%fd122, %fd120, %fd119, %fd118;
	add.f64 	%fd123, %fd119, 0d3FF0000000000000;
	ld.global.nc.f32 	%f20, [%rd22+36];
	cvt.f64.f32 	%fd124, %f20;
	add.f64 	%fd125, %fd121, %fd124;
	fma.rn.f64 	%fd126, %fd124, %fd123, %fd122;
	add.f64 	%fd127, %fd123, 0d3FF0000000000000;
	ld.global.nc.f32 	%f21, [%rd22+40];
	cvt.f64.f32 	%fd128, %f21;
	add.f64 	%fd129, %fd125, %fd128;
	fma.rn.f64 	%fd130, %fd128, %fd127, %fd126;
	add.f64 	%fd131, %fd127, 0d3FF0000000000000;
	ld.global.nc.f32 	%f22, [%rd22+44];
	cvt.f64.f32 	%fd132, %f22;
	add.f64 	%fd133, %fd129, %fd132;
	fma.rn.f64 	%fd134, %fd132, %fd131, %fd130;
	add.f64 	%fd135, %fd131, 0d3FF0000000000000;
	ld.global.nc.f32 	%f23, [%rd22+48];
	cvt.f64.f32 	%fd136, %f23;
	add.f64 	%fd137, %fd133, %fd136;
	fma.rn.f64 	%fd138, %fd136, %fd135, %fd134;
	add.f64 	%fd139, %fd135, 0d3FF0000000000000;
	ld.global.nc.f32 	%f24, [%rd22+52];
	cvt.f64.f32 	%fd140, %f24;
	add.f64 	%fd141, %fd137, %fd140;
	fma.rn.f64 	%fd142, %fd140, %fd139, %fd138;
	add.f64 	%fd143, %fd139, 0d3FF0000000000000;
	ld.global.nc.f32 	%f25, [%rd22+56];
	cvt.f64.f32 	%fd144, %f25;
	add.f64 	%fd145, %fd141, %fd144;
	fma.rn.f64 	%fd146, %fd144, %fd143, %fd142;
	add.f64 	%fd147, %fd143, 0d3FF0000000000000;
	ld.global.nc.f32 	%f26, [%rd22+60];
	cvt.f64.f32 	%fd148, %f26;
	add.f64 	%fd277, %fd145, %fd148;
	fma.rn.f64 	%fd278, %fd148, %fd147, %fd146;
	add.f64 	%fd285, %fd147, 0d3FF0000000000000;
	add.s32 	%r118, %r118, 16;
	add.s32 	%r117, %r117, 16;
	setp.eq.s32 	%p16, %r118, 0;
	@%p16 bra 	$L__BB0_19;
	bra.uni 	$L__BB0_18;
$L__BB0_19:
	and.b32  	%r78, %r19, 15;
	setp.eq.s32 	%p17, %r78, 0;
	@%p17 bra 	$L__BB0_28;
	setp.lt.u32 	%p18, %r78, 8;
	@%p18 bra 	$L__BB0_22;
	ld.param.u32 	%r99, [fosc_batch_f32_param_2];
	ld.param.u64 	%rd59, [fosc_batch_f32_param_0];
	add.s32 	%r80, %r107, %r99;
	cvta.to.global.u64 	%rd23, %rd59;
	mul.wide.s32 	%rd24, %r80, 4;
	add.s64 	%rd25, %rd23, %rd24;
	ld.global.nc.f32 	%f27, [%rd25];
	cvt.f64.f32 	%fd150, %f27;
	add.f64 	%fd151, %fd277, %fd150;
	fma.rn.f64 	%fd152, %fd150, %fd285, %fd278;
	add.f64 	%fd153, %fd285, 0d3FF0000000000000;
	ld.global.nc.f32 	%f28, [%rd25+4];
	cvt.f64.f32 	%fd154, %f28;
	add.f64 	%fd155, %fd151, %fd154;
	fma.rn.f64 	%fd156, %fd154, %fd153, %fd152;
	add.f64 	%fd157, %fd153, 0d3FF0000000000000;
	ld.global.nc.f32 	%f29, [%rd25+8];
	cvt.f64.f32 	%fd158, %f29;
	add.f64 	%fd159, %fd155, %fd158;
	fma.rn.f64 	%fd160, %fd158, %fd157, %fd156;
	add.f64 	%fd161, %fd157, 0d3FF0000000000000;
	ld.global.nc.f32 	%f30, [%rd25+12];
	cvt.f64.f32 	%fd162, %f30;
	add.f64 	%fd163, %fd159, %fd162;
	fma.rn.f64 	%fd164, %fd162, %fd161, %fd160;
	add.f64 	%fd165, %fd161, 0d3FF0000000000000;
	ld.global.nc.f32 	%f31, [%rd25+16];
	cvt.f64.f32 	%fd166, %f31;
	add.f64 	%fd167, %fd163, %fd166;
	fma.rn.f64 	%fd168, %fd166, %fd165, %fd164;
	add.f64 	%fd169, %fd165, 0d3FF0000000000000;
	ld.global.nc.f32 	%f32, [%rd25+20];
	cvt.f64.f32 	%fd170, %f32;
	add.f64 	%fd171, %fd167, %fd170;
	fma.rn.f64 	%fd172, %fd170, %fd169, %fd168;
	add.f64 	%fd173, %fd169, 0d3FF0000000000000;
	ld.global.nc.f32 	%f33, [%rd25+24];
	cvt.f64.f32 	%fd174, %f33;
	add.f64 	%fd175, %fd171, %fd174;
	fma.rn.f64 	%fd176, %fd174, %fd173, %fd172;
	add.f64 	%fd177, %fd173, 0d3FF0000000000000;
	ld.global.nc.f32 	%f34, [%rd25+28];
	cvt.f64.f32 	%fd178, %f34;
	add.f64 	%fd277, %fd175, %fd178;
	fma.rn.f64 	%fd278, %fd178, %fd177, %fd176;
	add.f64 	%fd285, %fd177, 0d3FF0000000000000;
	add.s32 	%r107, %r107, 8;
$L__BB0_22:
	and.b32  	%r81, %r19, 7;
	setp.eq.s32 	%p19, %r81, 0;
	@%p19 bra 	$L__BB0_28;
	ld.param.u64 	%rd60, [fosc_batch_f32_param_0];
	cvta.to.global.u64 	%rd3, %rd60;
	setp.lt.u32 	%p20, %r81, 4;
	@%p20 bra 	$L__BB0_25;
	ld.param.u32 	%r100, [fosc_batch_f32_param_2];
	add.s32 	%r83, %r107, %r100;
	mul.wide.s32 	%rd26, %r83, 4;
	add.s64 	%rd27, %rd3, %rd26;
	ld.global.nc.f32 	%f35, [%rd27];
	cvt.f64.f32 	%fd180, %f35;
	add.f64 	%fd181, %fd277, %fd180;
	fma.rn.f64 	%fd182, %fd180, %fd285, %fd278;
	add.f64 	%fd183, %fd285, 0d3FF0000000000000;
	ld.global.nc.f32 	%f36, [%rd27+4];
	cvt.f64.f32 	%fd184, %f36;
	add.f64 	%fd185, %fd181, %fd184;
	fma.rn.f64 	%fd186, %fd184, %fd183, %fd182;
	add.f64 	%fd187, %fd183, 0d3FF0000000000000;
	ld.global.nc.f32 	%f37, [%rd27+8];
	cvt.f64.f32 	%fd188, %f37;
	add.f64 	%fd189, %fd185, %fd188;
	fma.rn.f64 	%fd190, %fd188, %fd187, %fd186;
	add.f64 	%fd191, %fd187, 0d3FF0000000000000;
	ld.global.nc.f32 	%f38, [%rd27+12];
	cvt.f64.f32 	%fd192, %f38;
	add.f64 	%fd277, %fd189, %fd192;
	fma.rn.f64 	%fd278, %fd192, %fd191, %fd190;
	add.f64 	%fd285, %fd191, 0d3FF0000000000000;
	add.s32 	%r107, %r107, 4;
$L__BB0_25:
	and.b32  	%r85, %r19, 3;
	setp.eq.s32 	%p21, %r85, 0;
	@%p21 bra 	$L__BB0_28;
	ld.param.u32 	%r101, [fosc_batch_f32_param_2];
	add.s32 	%r111, %r107, %r101;
	neg.s32 	%r110, %r85;
$L__BB0_27:
	.pragma "nounroll";
	mul.wide.s32 	%rd28, %r111, 4;
	add.s64 	%rd29, %rd3, %rd28;
	ld.global.nc.f32 	%f39, [%rd29];
	cvt.f64.f32 	%fd193, %f39;
	add.f64 	%fd277, %fd277, %fd193;
	fma.rn.f64 	%fd278, %fd193, %fd285, %fd278;
	add.f64 	%fd285, %fd285, 0d3FF0000000000000;
	add.s32 	%r111, %r111, 1;
	add.s32 	%r110, %r110, 1;
	setp.ne.s32 	%p22, %r110, 0;
	@%p22 bra 	$L__BB0_27;
$L__BB0_28:
	ld.param.u32 	%r94, [fosc_batch_f32_param_1];
	sub.s32 	%r88, %r94, %r3;
	add.s32 	%r89, %r88, 1;
	and.b32  	%r33, %r89, 3;
	setp.eq.s32 	%p23, %r33, 0;
	mov.f64 	%fd282, 0d0000000000000000;
	@%p23 bra 	$L__BB0_33;
	add.s32 	%r90, %r3, %r4;
	add.s32 	%r113, %r90, -1;
	neg.s32 	%r112, %r33;
	mov.f64 	%fd282, 0d0000000000000000;
	mul.wide.u32 	%rd36, %r2, 4;
	mov.u32 	%r114, %r3;
	mov.u32 	%r115, %r116;
$L__BB0_30:
	.pragma "nounroll";
	mov.u32 	%r116, %r114;
	ld.param.u64 	%rd61, [fosc_batch_f32_param_0];
	mul.wide.s32 	%rd30, %r115, 4;
	cvta.to.global.u64 	%rd31, %rd61;
	add.s64 	%rd32, %rd31, %rd30;
	ld.global.nc.f32 	%f41, [%rd32];
	cvt.f64.f32 	%fd38, %f41;
	fma.rn.f64 	%fd39, %fd1, %fd38, %fd278;
	setp.equ.f32 	%p24, %f41, 0f00000000;
	mov.f32 	%f55, 0f7FFFFFFF;
	@%p24 bra 	$L__BB0_32;
	sub.f64 	%fd196, %fd38, %fd282;
	div.rn.f64 	%fd197, %fd196, %fd38;
	mul.f64 	%fd198, %fd197, 0d4059000000000000;
	cvt.rn.f32.f64 	%f55, %fd198;
$L__BB0_32:
	ld.param.u64 	%rd67, [fosc_batch_f32_param_5];
	ld.param.u64 	%rd62, [fosc_batch_f32_param_0];
	add.f64 	%fd199, %fd277, %fd38;
	mul.f64 	%fd200, %fd4, %fd199;
	mul.f64 	%fd201, %fd39, %fd1;
	sub.f64 	%fd202, %fd201, %fd200;
	mul.f64 	%fd203, %fd5, %fd202;
	mul.wide.s32 	%rd33, %r113, 4;
	cvta.to.global.u64 	%rd34, %rd67;
	add.s64 	%rd35, %rd34, %rd33;
	st.global.f32 	[%rd35], %f55;
	mul.f64 	%fd204, %fd4, %fd203;
	sub.f64 	%fd205, %fd199, %fd204;
	mul.f64 	%fd206, %fd3, %fd205;
	fma.rn.f64 	%fd282, %fd203, %fd2, %fd206;
	add.s32 	%r40, %r115, 1;
	cvta.to.global.u64 	%rd37, %rd62;
	sub.s64 	%rd38, %rd37, %rd36;
	mul.wide.s32 	%rd39, %r115, 4;
	add.s64 	%rd40, %rd38, %rd39;
	ld.global.nc.f32 	%f42, [%rd40+4];
	sub.f64 	%fd278, %fd39, %fd199;
	cvt.f64.f32 	%fd207, %f42;
	sub.f64 	%fd277, %fd199, %fd207;
	add.s32 	%r114, %r116, 1;
	add.s32 	%r113, %r113, 1;
	add.s32 	%r112, %r112, 1;
	setp.ne.s32 	%p25, %r112, 0;
	mov.u32 	%r115, %r40;
	@%p25 bra 	$L__BB0_30;
$L__BB0_33:
	ld.param.u32 	%r95, [fosc_batch_f32_param_1];
	sub.s32 	%r91, %r95, %r3;
	setp.lt.u32 	%p26, %r91, 3;
	@%p26 bra 	$L__BB0_44;
	ld.param.u32 	%r96, [fosc_batch_f32_param_1];
	sub.s32 	%r120, %r116, %r96;
	add.s32 	%r119, %r116, %r4;
	mul.wide.u32 	%rd45, %r2, 4;
$L__BB0_35:
	ld.param.u64 	%rd63, [fosc_batch_f32_param_0];
	mul.wide.s32 	%rd41, %r116, 4;
	cvta.to.global.u64 	%rd42, %rd63;
	add.s64 	%rd43, %rd42, %rd41;
	ld.global.nc.f32 	%f44, [%rd43];
	cvt.f64.f32 	%fd55, %f44;
	fma.rn.f64 	%fd56, %fd1, %fd55, %fd278;
	setp.equ.f32 	%p27, %f44, 0f00000000;
	mov.f32 	%f56, 0f7FFFFFFF;
	@%p27 bra 	$L__BB0_37;
	sub.f64 	%fd208, %fd55, %fd282;
	div.rn.f64 	%fd209, %fd208, %fd55;
	mul.f64 	%fd210, %fd209, 0d4059000000000000;
	cvt.rn.f32.f64 	%f56, %fd210;
$L__BB0_37:
	ld.param.u64 	%rd68, [fosc_batch_f32_param_5];
	ld.param.u64 	%rd64, [fosc_batch_f32_param_0];
	cvta.to.global.u64 	%rd44, %rd64;
	mul.wide.s32 	%rd46, %r116, 4;
	add.s64 	%rd47, %rd44, %rd46;
	sub.s64 	%rd48, %rd47, %rd45;
	add.s64 	%rd4, %rd48, 8;
	mul.wide.s32 	%rd49, %r119, 4;
	cvta.to.global.u64 	%rd50, %rd68;
	add.s64 	%rd51, %rd50, %rd49;
	add.s64 	%rd5, %rd51, 8;
	add.f64 	%fd211, %fd277, %fd55;
	mul.f64 	%fd212, %fd4, %fd211;
	mul.f64 	%fd213, %fd56, %fd1;
	sub.f64 	%fd214, %fd213, %fd212;
	mul.f64 	%fd215, %fd5, %fd214;
	st.global.f32 	[%rd51], %f56;
	mul.f64 	%fd216, %fd4, %fd215;
	sub.f64 	%fd217, %fd211, %fd216;
	mul.f64 	%fd218, %fd3, %fd217;
	fma.rn.f64 	%fd57, %fd215, %fd2, %fd218;
	ld.global.nc.f32 	%f46, [%rd48+4];
	sub.f64 	%fd219, %fd56, %fd211;
	cvt.f64.f32 	%fd220, %f46;
	sub.f64 	%fd58, %fd211, %fd220;
	ld.global.nc.f32 	%f47, [%rd47+4];
	cvt.f64.f32 	%fd59, %f47;
	fma.rn.f64 	%fd60, %fd1, %fd59, %fd219;
	setp.equ.f32 	%p28, %f47, 0f00000000;
	mov.f32 	%f57, 0f7FFFFFFF;
	@%p28 bra 	$L__BB0_39;
	sub.f64 	%fd221, %fd59, %fd57;
	div.rn.f64 	%fd222, %fd221, %fd59;
	mul.f64 	%fd223, %fd222, 0d4059000000000000;
	cvt.rn.f32.f64 	%f57, %fd223;
$L__BB0_39:
	ld.param.u64 	%rd65, [fosc_batch_f32_param_0];
	add.f64 	%fd224, %fd58, %fd59;
	mul.f64 	%fd225, %fd4, %fd224;
	mul.f64 	%fd226, %fd60, %fd1;
	sub.f64 	%fd227, %fd226, %fd225;
	mul.f64 	%fd228, %fd5, %fd227;
	st.global.f32 	[%rd5+-4], %f57;
	mul.f64 	%fd229, %fd4, %fd228;
	sub.f64 	%fd230, %fd224, %fd229;
	mul.f64 	%fd231, %fd3, %fd230;
	fma.rn.f64 	%fd61, %fd228, %fd2, %fd231;
	ld.global.nc.f32 	%f49, [%rd4];
	sub.f64 	%fd232, %fd60, %fd224;
	cvt.f64.f32 	%fd233, %f49;
	sub.f64 	%fd62, %fd224, %fd233;
	cvta.to.global.u64 	%rd52, %rd65;
	mul.wide.s32 	%rd53, %r116, 4;
	add.s64 	%rd54, %rd52, %rd53;
	ld.global.nc.f32 	%f50, [%rd54+8];
	cvt.f64.f32 	%fd63, %f50;
	fma.rn.f64 	%fd64, %fd1, %fd63, %fd232;
	setp.equ.f32 	%p29, %f50, 0f00000000;
	mov.f32 	%f58, 0f7FFFFFFF;
	@%p29 bra 	$L__BB0_41;
	sub.f64 	%fd234, %fd63, %fd61;
	div.rn.f64 	%fd235, %fd234, %fd63;
	mul.f64 	%fd236, %fd235, 0d4059000000000000;
	cvt.rn.f32.f64 	%f58, %fd236;
$L__BB0_41:
	ld.param.u64 	%rd66, [fosc_batch_f32_param_0];
	add.f64 	%fd237, %fd62, %fd63;
	mul.f64 	%fd238, %fd4, %fd237;
	mul.f64 	%fd239, %fd64, %fd1;
	sub.f64 	%fd240, %fd239, %fd238;
	mul.f64 	%fd241, %fd5, %fd240;
	st.global.f32 	[%rd5], %f58;
	mul.f64 	%fd242, %fd4, %fd241;
	sub.f64 	%fd243, %fd237, %fd242;
	mul.f64 	%fd244, %fd3, %fd243;
	fma.rn.f64 	%fd65, %fd241, %fd2, %fd244;
	ld.global.nc.f32 	%f52, [%rd4+4];
	sub.f64 	%fd245, %fd64, %fd237;
	cvt.f64.f32 	%fd246, %f52;
	sub.f64 	%fd66, %fd237, %fd246;
	cvta.to.global.u64 	%rd55, %rd66;
	mul.wide.s32 	%rd56, %r116, 4;
	add.s64 	%rd57, %rd55, %rd56;
	ld.global.nc.f32 	%f53, [%rd57+12];
	cvt.f64.f32 	%fd67, %f53;
	fma.rn.f64 	%fd68, %fd1, %fd67, %fd245;
	setp.equ.f32 	%p30, %f53, 0f00000000;
	mov.f32 	%f59, 0f7FFFFFFF;
	@%p30 bra 	$L__BB0_43;
	sub.f64 	%fd247, %fd67, %fd65;
	div.rn.f64 	%fd248, %fd247, %fd67;
	mul.f64 	%fd249, %fd248, 0d4059000000000000;
	cvt.rn.f32.f64 	%f59, %fd249;
$L__BB0_43:
	add.f64 	%fd250, %fd66, %fd67;
	mul.f64 	%fd251, %fd4, %fd250;
	mul.f64 	%fd252, %fd68, %fd1;
	sub.f64 	%fd253, %fd252, %fd251;
	mul.f64 	%fd254, %fd5, %fd253;
	st.global.f32 	[%rd5+4], %f59;
	mul.f64 	%fd255, %fd4, %fd254;
	sub.f64 	%fd256, %fd250, %fd255;
	mul.f64 	%fd257, %fd3, %fd256;
	fma.rn.f64 	%fd282, %fd254, %fd2, %fd257;
	add.s32 	%r116, %r116, 4;
	ld.global.nc.f32 	%f54, [%rd4+8];
	sub.f64 	%fd278, %fd68, %fd250;
	cvt.f64.f32 	%fd258, %f54;
	sub.f64 	%fd277, %fd250, %fd258;
	add.s32 	%r120, %r120, 4;
	add.s32 	%r119, %r119, 4;
	setp.ne.s32 	%p31, %r120, 0;
	@%p31 bra 	$L__BB0_35;
$L__BB0_44:
	ret;

}
	// .globl	fosc_many_series_one_param_time_major_f32
.visible .entry fosc_many_series_one_param_time_major_f32(
	.param .u64 .ptr .align 1 fosc_many_series_one_param_time_major_f32_param_0,
	.param .u64 .ptr .align 1 fosc_many_series_one_param_time_major_f32_param_1,
	.param .u32 fosc_many_series_one_param_time_major_f32_param_2,
	.param .u32 fosc_many_series_one_param_time_major_f32_param_3,
	.param .u32 fosc_many_series_one_param_time_major_f32_param_4,
	.param .u64 .ptr .align 1 fosc_many_series_one_param_time_major_f32_param_5
)
{
	.reg .pred 	%p<34>;
	.reg .b32 	%r<142>;
	.reg .b32 	%f<60>;
	.reg .b64 	%rd<144>;
	.reg .b64 	%fd<294>;

	ld.param.u64 	%rd4, [fosc_many_series_one_param_time_major_f32_param_1];
	ld.param.u32 	%r61, [fosc_many_series_one_param_time_major_f32_param_2];
	ld.param.u64 	%rd5, [fosc_many_series_one_param_time_major_f32_param_5];
	cvta.to.global.u64 	%rd1, %rd5;
	mov.u32 	%r64, %ctaid.x;
	mov.u32 	%r65, %ntid.x;
	mov.u32 	%r66, %tid.x;
	mad.lo.s32 	%r1, %r64, %r65, %r66;
	setp.ge.s32 	%p1, %r1, %r61;
	@%p1 bra 	$L__BB1_44;
	ld.param.u32 	%r105, [fosc_many_series_one_param_time_major_f32_param_3];
	cvta.to.global.u64 	%rd6, %rd4;
	mul.wide.s32 	%rd7, %r1, 4;
	add.s64 	%rd8, %rd6, %rd7;
	ld.global.nc.u32 	%r2, [%rd8];
	setp.lt.s32 	%p2, %r2, 0;
	setp.ge.s32 	%p3, %r2, %r105;
	or.pred  	%p4, %p2, %p3;
	@%p4 bra 	$L__BB1_44;
	ld.param.u32 	%r111, [fosc_many_series_one_param_time_major_f32_param_4];
	ld.param.u32 	%r106, [fosc_many_series_one_param_time_major_f32_param_3];
	add.s32 	%r3, %r2, %r111;
	add.s32 	%r136, %r3, -1;
	min.s32 	%r4, %r136, %r106;
	setp.lt.s32 	%p5, %r4, 1;
	@%p5 bra 	$L__BB1_14;
	and.b32  	%r5, %r4, 7;
	setp.lt.u32 	%p6, %r4, 8;
	mov.b32 	%r125, 0;
	@%p6 bra 	$L__BB1_6;
	and.b32  	%r125, %r4, 2147483640;
	neg.s32 	%r123, %r125;
	shl.b32 	%r8, %r61, 3;
	mul.wide.s32 	%rd11, %r61, 4;
	mov.u32 	%r122, %r1;
$L__BB1_5:
	.pragma "nounroll";
	mul.wide.s32 	%rd9, %r122, 4;
	add.s64 	%rd10, %rd1, %rd9;
	mov.b32 	%r69, 2147483647;
	st.global.u32 	[%rd10], %r69;
	add.s64 	%rd12, %rd10, %rd11;
	st.global.u32 	[%rd12], %r69;
	add.s64 	%rd13, %rd12, %rd11;
	st.global.u32 	[%rd13], %r69;
	add.s64 	%rd14, %rd13, %rd11;
	st.global.u32 	[%rd14], %r69;
	add.s64 	%rd15, %rd14, %rd11;
	st.global.u32 	[%rd15], %r69;
	add.s64 	%rd16, %rd15, %rd11;
	st.global.u32 	[%rd16], %r69;
	add.s64 	%rd17, %rd16, %rd11;
	st.global.u32 	[%rd17], %r69;
	add.s64 	%rd18, %rd17, %rd11;
	st.global.u32 	[%rd18], %r69;
	add.s32 	%r123, %r123, 8;
	add.s32 	%r122, %r122, %r8;
	setp.ne.s32 	%p7, %r123, 0;
	@%p7 bra 	$L__BB1_5;
$L__BB1_6:
	setp.eq.s32 	%p8, %r5, 0;
	@%p8 bra 	$L__BB1_14;
	and.b32  	%r14, %r4, 3;
	setp.lt.u32 	%p9, %r5, 4;
	@%p9 bra 	$L__BB1_9;
	mad.lo.s32 	%r70, %r125, %r61, %r1;
	mul.wide.s32 	%rd19, %r70, 4;
	add.s64 	%rd20, %rd1, %rd19;
	mov.b32 	%r71, 2147483647;
	st.global.u32 	[%rd20], %r71;
	mul.wide.s32 	%rd21, %r61, 4;
	add.s64 	%rd22, %rd20, %rd21;
	st.global.u32 	[%rd22], %r71;
	add.s64 	%rd23, %rd22, %rd21;
	st.global.u32 	[%rd23], %r71;
	add.s64 	%rd24, %rd23, %rd21;
	st.global.u32 	[%rd24], %r71;
	add.s32 	%r125, %r125, 4;
$L__BB1_9:
	setp.eq.s32 	%p10, %r14, 0;
	@%p10 bra 	$L__BB1_14;
	setp.eq.s32 	%p11, %r14, 1;
	@%p11 bra 	$L__BB1_12;
	mad.lo.s32 	%r72, %r125, %r61, %r1;
	mul.wide.s32 	%rd25, %r72, 4;
	add.s64 	%rd26, %rd1, %rd25;
	mov.b32 	%r73, 2147483647;
	st.global.u32 	[%rd26], %r73;
	mul.wide.s32 	%rd27, %r61, 4;
	add.s64 	%rd28, %rd26, %rd27;
	st.global.u32 	[%rd28], %r73;
	add.s32 	%r125, %r125, 2;
$L__BB1_12:
	and.b32  	%r74, %r4, 1;
	setp.eq.b32 	%p12, %r74, 1;
	not.pred 	%p13, %p12;
	@%p13 bra 	$L__BB1_14;
	mad.lo.s32 	%r75, %r125, %r61, %r1;
	mul.wide.s32 	%rd29, %r75, 4;
	add.s64 	%rd30, %rd1, %rd29;
	mov.b32 	%r76, 2147483647;
	st.global.u32 	[%rd30], %r76;
$L__BB1_14:
	ld.param.u32 	%r107, [fosc_many_series_one_param_time_major_f32_param_3];
	setp.lt.s32 	%p14, %r107, %r3;
	@%p14 bra 	$L__BB1_44;
	ld.param.u32 	%r112, [fosc_many_series_one_param_time_major_f32_param_4];
	cvt.rn.f64.s32 	%fd1, %r112;
	add.f64 	%fd73, %fd1, 0d3FF0000000000000;
	rcp.rn.f64 	%fd2, %fd1;
	mul.f64 	%fd74, %fd1, 0d3FE0000000000000;
	mul.f64 	%fd3, %fd74, %fd73;
	mul.f64 	%fd75, %fd73, %fd1;
	fma.rn.f64 	%fd76, %fd1, 0d4000000000000000, 0d3FF0000000000000;
	mul.f64 	%fd77, %fd75, %fd76;
	div.rn.f64 	%fd78, %fd77, 0d4018000000000000;
	mul.f64 	%fd79, %fd78, %fd1;
	mul.f64 	%fd80, %fd3, %fd3;
	sub.f64 	%fd81, %fd79, %fd80;
	abs.f64 	%fd82, %fd81;
	setp.lt.f64 	%p15, %fd82, 0d3C32725DD1D243AC;
	rcp.rn.f64 	%fd83, %fd81;
	selp.f64 	%fd4, 0d0000000000000000, %fd83, %p15;
	add.s32 	%r19, %r112, -1;
	setp.lt.s32 	%p16, %r112, 2;
	mov.f64 	%fd280, 0d0000000000000000;
	mov.f64 	%fd281, %fd280;
	@%p16 bra 	$L__BB1_28;
	ld.param.u32 	%r113, [fosc_many_series_one_param_time_major_f32_param_4];
	add.s32 	%r78, %r113, -2;
	setp.lt.u32 	%p17, %r78, 15;
	mov.f64 	%fd281, 0d0000000000000000;
	mov.f64 	%fd288, 0d3FF0000000000000;
	mov.b32 	%r128, 0;
	mov.f64 	%fd280, %fd281;
	@%p17 bra 	$L__BB1_19;
	and.b32  	%r79, %r19, -16;
	neg.s32 	%r138, %r79;
	mad.lo.s32 	%r137, %r2, %r61, %r1;
	mov.f64 	%fd281, 0d0000000000000000;
	mov.f64 	%fd288, 0d3FF0000000000000;
	mul.wide.s32 	%rd34, %r61, 4;
$L__BB1_18:
	.pragma "nounroll";
	ld.param.u32 	%r114, [fosc_many_series_one_param_time_major_f32_param_4];
	ld.param.u64 	%rd128, [fosc_many_series_one_param_time_major_f32_param_0];
	add.s32 	%r80, %r114, -1;
	and.b32  	%r128, %r80, -16;
	cvta.to.global.u64 	%rd31, %rd128;
	mul.wide.s32 	%rd32, %r137, 4;
	add.s64 	%rd33, %rd31, %rd32;
	ld.global.nc.f32 	%f11, [%rd33];
	cvt.f64.f32 	%fd89, %f11;
	add.f64 	%fd90, %fd280, %fd89;
	fma.rn.f64 	%fd91, %fd89, %fd288, %fd281;
	add.f64 	%fd92, %fd288, 0d3FF0000000000000;
	add.s64 	%rd35, %rd33, %rd34;
	ld.global.nc.f32 	%f12, [%rd35];
	cvt.f64.f32 	%fd93, %f12;
	add.f64 	%fd94, %fd90, %fd93;
	fma.rn.f64 	%fd95, %fd93, %fd92, %fd91;
	add.f64 	%fd96, %fd92, 0d3FF0000000000000;
	add.s64 	%rd36, %rd35, %rd34;
	ld.global.nc.f32 	%f13, [%rd36];
	cvt.f64.f32 	%fd97, %f13;
	add.f64 	%fd98, %fd94, %fd97;
	fma.rn.f64 	%fd99, %fd97, %fd96, %fd95;
	add.f64 	%fd100, %fd96, 0d3FF0000000000000;
	add.s64 	%rd37, %rd36, %rd34;
	ld.global.nc.f32 	%f14, [%rd37];
	cvt.f64.f32 	%fd101, %f14;
	add.f64 	%fd102, %fd98, %fd101;
	fma.rn.f64 	%fd103, %fd101, %fd100, %fd99;
	add.f64 	%fd104, %fd100, 0d3FF0000000000000;
	add.s64 	%rd38, %rd37, %rd34;
	ld.global.nc.f32 	%f15, [%rd38];
	cvt.f64.f32 	%fd105, %f15;
	add.f64 	%fd106, %fd102, %fd105;
	fma.rn.f64 	%fd107, %fd105, %fd104, %fd103;
	add.f64 	%fd108, %fd104, 0d3FF0000000000000;
	add.s64 	%rd39, %rd38, %rd34;
	ld.global.nc.f32 	%f16, [%rd39];
	cvt.f64.f32 	%fd109, %f16;
	add.f64 	%fd110, %fd106, %fd109;
	fma.rn.f64 	%fd111, %fd109, %fd108, %fd107;
	add.f64 	%fd112, %fd108, 0d3FF0000000000000;
	add.s64 	%rd40, %rd39, %rd34;
	ld.global.nc.f32 	%f17, [%rd40];
	cvt.f64.f32 	%fd113, %f17;
	add.f64 	%fd114, %fd110, %fd113;
	fma.rn.f64 	%fd115, %fd113, %fd112, %fd111;
	add.f64 	%fd116, %fd112, 0d3FF0000000000000;
	add.s64 	%rd41, %rd40, %rd34;
	ld.global.nc.f32 	%f18, [%rd41];
	cvt.f64.f32 	%fd117, %f18;
	add.f64 	%fd118, %fd114, %fd117;
	fma.rn.f64 	%fd119, %fd117, %fd116, %fd115;
	add.f64 	%fd120, %fd116, 0d3FF0000000000000;
	add.s64 	%rd42, %rd41, %rd34;
	ld.global.nc.f32 	%f19, [%rd42];
	cvt.f64.f32 	%fd121, %f19;
	add.f64 	%fd122, %fd118, %fd121;
	fma.rn.f64 	%fd123, %fd121, %fd120, %fd119;
	add.f64 	%fd124, %fd120, 0d3FF0000000000000;
	add.s64 	%rd43, %rd42, %rd34;
	ld.global.nc.f32 	%f20, [%rd43];
	cvt.f64.f32 	%fd125, %f20;
	add.f64 	%fd126, %fd122, %fd125;
	fma.rn.f64 	%fd127, %fd125, %fd124, %fd123;
	add.f64 	%fd128, %fd124, 0d3FF0000000000000;
	add.s64 	%rd44, %rd43, %rd34;
	ld.global.nc.f32 	%f21, [%rd44];
	cvt.f64.f32 	%fd129, %f21;
	add.f64 	%fd130, %fd126, %fd129;
	fma.rn.f64 	%fd131, %fd129, %fd128, %fd127;
	add.f64 	%fd132, %fd128, 0d3FF0000000000000;
	add.s64 	%rd45, %rd44, %rd34;
	ld.global.nc.f32 	%f22, [%rd45];
	cvt.f64.f32 	%fd133, %f22;
	add.f64 	%fd134, %fd130, %fd133;
	fma.rn.f64 	%fd135, %fd133, %fd132, %fd131;
	add.f64 	%fd136, %fd132, 0d3FF0000000000000;
	add.s64 	%rd46, %rd45, %rd34;
	ld.global.nc.f32 	%f23, [%rd46];
	cvt.f64.f32 	%fd137, %f23;
	add.f64 	%fd138, %fd134, %fd137;
	fma.rn.f64 	%fd139, %fd137, %fd136, %fd135;
	add.f64 	%fd140, %fd136, 0d3FF0000000000000;
	add.s64 	%rd47, %rd46, %rd34;
	ld.global.nc.f32 	%f24, [%rd47];
	cvt.f64.f32 	%fd141, %f24;
	add.f64 	%fd142, %fd138, %fd141;
	fma.rn.f64 	%fd143, %fd141, %fd140, %fd139;
	add.f64 	%fd144, %fd140, 0d3FF0000000000000;
	add.s64 	%rd48, %rd47, %rd34;
	ld.global.nc.f32 	%f25, [%rd48];
	cvt.f64.f32 	%fd145, %f25;
	add.f64 	%fd146, %fd142, %fd145;
	fma.rn.f64 	%fd147, %fd145, %fd144, %fd143;
	add.f64 	%fd148, %fd144, 0d3FF0000000000000;
	add.s64 	%rd49, %rd48, %rd34;
	ld.global.nc.f32 	%f26, [%rd49];
	cvt.f64.f32 	%fd149, %f26;
	add.f64 	%fd280, %fd146, %fd149;
	fma.rn.f64 	%fd281, %fd149, %fd148, %fd147;
	add.f64 	%fd288, %fd148, 0d3FF0000000000000;
	add.s32 	%r138, %r138, 16;
	shl.b32 	%r81, %r61, 4;
	add.s32 	%r137, %r137, %r81;
	setp.eq.s32 	%p18, %r138, 0;
	@%p18 bra 	$L__BB1_19;
	bra.uni 	$L__BB1_18;
$L__BB1_19:
	ld.param.u32 	%r115, [fosc_many_series_one_param_time_major_f32_param_4];
	add.s32 	%r82, %r115, -1;
	and.b32  	%r83, %r82, 15;
	setp.eq.s32 	%p19, %r83, 0;
	@%p19 bra 	$L__BB1_28;
	ld.param.u32 	%r116, [fosc_many_series_one_param_time_major_f32_param_4];
	add.s32 	%r84, %r116, -1;
	and.b32  	%r85, %r84, 15;
	setp.lt.u32 	%p20, %r85, 8;
	@%p20 bra 	$L__BB1_22;
	ld.param.u64 	%rd129, [fosc_many_series_one_param_time_major_f32_param_0];
	add.s32 	%r86, %r128, %r2;
	mad.lo.s32 	%r87, %r86, %r61, %r1;
	cvta.to.global.u64 	%rd50, %rd129;
	mul.wide.s32 	%rd51, %r87, 4;
	add.s64 	%rd52, %rd50, %rd51;
	ld.global.nc.f32 	%f27, [%rd52];
	cvt.f64.f32 	%fd151, %f27;
	add.f64 	%fd152, %fd280, %fd151;
	fma.rn.f64 	%fd153, %fd151, %fd288, %fd281;
	add.f64 	%fd154, %fd288, 0d3FF0000000000000;
	mul.wide.s32 	%rd53, %r61, 4;
	add.s64 	%rd54, %rd52, %rd53;
	ld.global.nc.f32 	%f28, [%rd54];
	cvt.f64.f32 	%fd155, %f28;
	add.f64 	%fd156, %fd152, %fd155;
	fma.rn.f64 	%fd157, %fd155, %fd154, %fd153;
	add.f64 	%fd158, %fd154, 0d3FF0000000000000;
	add.s64 	%rd55, %rd54, %rd53;
	ld.global.nc.f32 	%f29, [%rd55];
	cvt.f64.f32 	%fd159, %f29;
	add.f64 	%fd160, %fd156, %fd159;
	fma.rn.f64 	%fd161, %fd159, %fd158, %fd157;
	add.f64 	%fd162, %fd158, 0d3FF0000000000000;
	add.s64 	%rd56, %rd55, %rd53;
	ld.global.nc.f32 	%f30, [%rd56];
	cvt.f64.f32 	%fd163, %f30;
	add.f64 	%fd164, %fd160, %fd163;
	fma.rn.f64 	%fd165, %fd163, %fd162, %fd161;
	add.f64 	%fd166, %fd162, 0d3FF0000000000000;
	add.s64 	%rd57, %rd56, %rd53;
	ld.global.nc.f32 	%f31, [%rd57];
	cvt.f64.f32 	%fd167, %f31;
	add.f64 	%fd168, %fd164, %fd167;
	fma.rn.f64 	%fd169, %fd167, %fd166, %fd165;
	add.f64 	%fd170, %fd166, 0d3FF0000000000000;
	add.s64 	%rd58, %rd57, %rd53;
	ld.global.nc.f32 	%f32, [%rd58];
	cvt.f64.f32 	%fd171, %f32;
	add.f64 	%fd172, %fd168, %fd171;
	fma.rn.f64 	%fd173, %fd171, %fd170, %fd169;
	add.f64 	%fd174, %fd170, 0d3FF0000000000000;
	add.s64 	%rd59, %rd58, %rd53;
	ld.global.nc.f32 	%f33, [%rd59];
	cvt.f64.f32 	%fd175, %f33;
	add.f64 	%fd176, %fd172, %fd175;
	fma.rn.f64 	%fd177, %fd175, %fd174, %fd173;
	add.f64 	%fd178, %fd174, 0d3FF0000000000000;
	add.s64 	%rd60, %rd59, %rd53;
	ld.global.nc.f32 	%f34, [%rd60];
	cvt.f64.f32 	%fd179, %f34;
	add.f64 	%fd280, %fd176, %fd179;
	fma.rn.f64 	%fd281, %fd179, %fd178, %fd177;
	add.f64 	%fd288, %fd178, 0d3FF0000000000000;
	add.s32 	%r128, %r128, 8;
$L__BB1_22:
	ld.param.u32 	%r117, [fosc_many_series_one_param_time_major_f32_param_4];
	add.s32 	%r88, %r117, -1;
	and.b32  	%r89, %r88, 7;
	setp.eq.s32 	%p21, %r89, 0;
	@%p21 bra 	$L__BB1_28;
	ld.param.u32 	%r118, [fosc_many_series_one_param_time_major_f32_param_4];
	add.s32 	%r90, %r118, -1;
	and.b32  	%r91, %r90, 7;
	setp.lt.u32 	%p22, %r91, 4;
	@%p22 bra 	$L__BB1_25;
	ld.param.u64 	%rd130, [fosc_many_series_one_param_time_major_f32_param_0];
	add.s32 	%r92, %r128, %r2;
	mad.lo.s32 	%r93, %r92, %r61, %r1;
	cvta.to.global.u64 	%rd61, %rd130;
	mul.wide.s32 	%rd62, %r93, 4;
	add.s64 	%rd63, %rd61, %rd62;
	ld.global.nc.f32 	%f35, [%rd63];
	cvt.f64.f32 	%fd181, %f35;
	add.f64 	%fd182, %fd280, %fd181;
	fma.rn.f64 	%fd183, %fd181, %fd288, %fd281;
	add.f64 	%fd184, %fd288, 0d3FF0000000000000;
	mul.wide.s32 	%rd64, %r61, 4;
	add.s64 	%rd65, %rd63, %rd64;
	ld.global.nc.f32 	%f36, [%rd65];
	cvt.f64.f32 	%fd185, %f36;
	add.f64 	%fd186, %fd182, %fd185;
	fma.rn.f64 	%fd187, %fd185, %fd184, %fd183;
	add.f64 	%fd188, %fd184, 0d3FF0000000000000;
	add.s64 	%rd66, %rd65, %rd64;
	ld.global.nc.f32 	%f37, [%rd66];
	cvt.f64.f32 	%fd189, %f37;
	add.f64 	%fd190, %fd186, %fd189;
	fma.rn.f64 	%fd191, %fd189, %fd188, %fd187;
	add.f64 	%fd192, %fd188, 0d3FF0000000000000;
	add.s64 	%rd67, %rd66, %rd64;
	ld.global.nc.f32 	%f38, [%rd67];
	cvt.f64.f32 	%fd193, %f38;
	add.f64 	%fd280, %fd190, %fd193;
	fma.rn.f64 	%fd281, %fd193, %fd192, %fd191;
	add.f64 	%fd288, %fd192, 0d3FF0000000000000;
	add.s32 	%r128, %r128, 4;
$L__BB1_25:
	ld.param.u32 	%r119, [fosc_many_series_one_param_time_major_f32_param_4];
	add.s32 	%r94, %r119, -1;
	and.b32  	%r95, %r94, 3;
	setp.eq.s32 	%p23, %r95, 0;
	@%p23 bra 	$L__BB1_28;
	ld.param.u32 	%r120, [fosc_many_series_one_param_time_major_f32_param_4];
	add.s32 	%r96, %r128, %r2;
	mad.lo.s32 	%r131, %r61, %r96, %r1;
	add.s32 	%r97, %r120, -1;
	and.b32  	%r98, %r97, 3;
	neg.s32 	%r130, %r98;
$L__BB1_27:
	.pragma "nounroll";
	ld.param.u64 	%rd131, [fosc_many_series_one_param_time_major_f32_param_0];
	cvta.to.global.u64 	%rd68, %rd131;
	mul.wide.s32 	%rd69, %r131, 4;
	add.s64 	%rd70, %rd68, %rd69;
	ld.global.nc.f32 	%f39, [%rd70];
	cvt.f64.f32 	%fd194, %f39;
	add.f64 	%fd280, %fd280, %fd194;
	fma.rn.f64 	%fd281, %fd194, %fd288, %fd281;
	add.f64 	%fd288, %fd288, 0d3FF0000000000000;
	add.s32 	%r131, %r131, %r61;
	add.s32 	%r130, %r130, 1;
	setp.ne.s32 	%p24, %r130, 0;
	@%p24 bra 	$L__BB1_27;
$L__BB1_28:
	ld.param.u32 	%r108, [fosc_many_series_one_param_time_major_f32_param_3];
	sub.s32 	%r99, %r108, %r3;
	add.s32 	%r100, %r99, 1;
	and.b32  	%r34, %r100, 3;
	setp.eq.s32 	%p25, %r34, 0;
	mov.f64 	%fd285, 0d0000000000000000;
	@%p25 bra 	$L__BB1_33;
	mad.lo.s32 	%r134, %r2, %r61, %r1;
	mad.lo.s32 	%r133, %r61, %r136, %r1;
	neg.s32 	%r132, %r34;
	mov.f64 	%fd285, 0d0000000000000000;
	mov.u32 	%r135, %r3;
$L__BB1_30:
	.pragma "nounroll";
	mov.u32 	%r136, %r135;
	ld.param.u64 	%rd132, [fosc_many_series_one_param_time_major_f32_param_0];
	cvta.to.global.u64 	%rd71, %rd132;
	mul.wide.s32 	%rd72, %r133, 4;
	add.s64 	%rd73, %rd71, %rd72;
	ld.global.nc.f32 	%f41, [%rd73];
	cvt.f64.f32 	%fd37, %f41;
	fma.rn.f64 	%fd38, %fd1, %fd37, %fd281;
	setp.equ.f32 	%p26, %f41, 0f00000000;
	mov.f32 	%f55, 0f7FFFFFFF;
	@%p26 bra 	$L__BB1_32;
	sub.f64 	%fd197, %fd37, %fd285;
	div.rn.f64 	%fd198, %fd197, %fd37;
	mul.f64 	%fd199, %fd198, 0d4059000000000000;
	cvt.rn.f32.f64 	%f55, %fd199;
$L__BB1_32:
	ld.param.u64 	%rd139, [fosc_many_series_one_param_time_major_f32_param_5];
	ld.param.u64 	%rd133, [fosc_many_series_one_param_time_major_f32_param_0];
	add.f64 	%fd200, %fd280, %fd37;
	mul.f64 	%fd201, %fd3, %fd200;
	mul.f64 	%fd202, %fd38, %fd1;
	sub.f64 	%fd203, %fd202, %fd201;
	mul.f64 	%fd204, %fd4, %fd203;
	cvta.to.global.u64 	%rd74, %rd139;
	add.s64 	%rd76, %rd74, %rd72;
	st.global.f32 	[%rd76], %f55;
	add.f64 	%fd205, %fd1, 0d3FF0000000000000;
	mul.f64 	%fd206, %fd3, %fd204;
	sub.f64 	%fd207, %fd200, %fd206;
	mul.f64 	%fd208, %fd2, %fd207;
	fma.rn.f64 	%fd285, %fd205, %fd204, %fd208;
	cvta.to.global.u64 	%rd77, %rd133;
	mul.wide.s32 	%rd78, %r134, 4;
	add.s64 	%rd79, %rd77, %rd78;
	ld.global.nc.f32 	%f42, [%rd79];
	sub.f64 	%fd281, %fd38, %fd200;
	cvt.f64.f32 	%fd209, %f42;
	sub.f64 	%fd280, %fd200, %fd209;
	add.s32 	%r135, %r136, 1;
	add.s32 	%r134, %r134, %r61;
	add.s32 	%r133, %r133, %r61;
	add.s32 	%r132, %r132, 1;
	setp.ne.s32 	%p27, %r132, 0;
	@%p27 bra 	$L__BB1_30;
$L__BB1_33:
	ld.param.u32 	%r109, [fosc_many_series_one_param_time_major_f32_param_3];
	sub.s32 	%r101, %r109, %r3;
	setp.lt.u32 	%p28, %r101, 3;
	@%p28 bra 	$L__BB1_44;
	ld.param.u32 	%r121, [fosc_many_series_one_param_time_major_f32_param_4];
	ld.param.u32 	%r110, [fosc_many_series_one_param_time_major_f32_param_3];
	sub.s32 	%r141, %r136, %r110;
	sub.s32 	%r102, %r136, %r121;
	mad.lo.s32 	%r103, %r61, %r102, %r61;
	add.s32 	%r140, %r1, %r103;
	mad.lo.s32 	%r139, %r136, %r61, %r1;
	mul.wide.s32 	%rd2, %r61, 4;
$L__BB1_35:
	ld.param.u64 	%rd134, [fosc_many_series_one_param_time_major_f32_param_0];
	cvta.to.global.u64 	%rd80, %rd134;
	mul.wide.s32 	%rd81, %r139, 4;
	add.s64 	%rd82, %rd80, %rd81;
	ld.global.nc.f32 	%f44, [%rd82];
	cvt.f64.f32 	%fd54, %f44;
	fma.rn.f64 	%fd55, %fd1, %fd54, %fd281;
	setp.equ.f32 	%p29, %f44, 0f00000000;
	mov.f32 	%f56, 0f7FFFFFFF;
	@%p29 bra 	$L__BB1_37;
	sub.f64 	%fd210, %fd54, %fd285;
	div.rn.f64 	%fd211, %fd210, %fd54;
	mul.f64 	%fd212, %fd211, 0d4059000000000000;
	cvt.rn.f32.f64 	%f56, %fd212;
$L__BB1_37:
	ld.param.u64 	%rd140, [fosc_many_series_one_param_time_major_f32_param_5];
	ld.param.u64 	%rd135, [fosc_many_series_one_param_time_major_f32_param_0];
	add.f64 	%fd213, %fd280, %fd54;
	mul.f64 	%fd214, %fd3, %fd213;
	mul.f64 	%fd215, %fd55, %fd1;
	sub.f64 	%fd216, %fd215, %fd214;
	mul.f64 	%fd217, %fd4, %fd216;
	cvta.to.global.u64 	%rd83, %rd140;
	add.s64 	%rd85, %rd83, %rd81;
	st.global.f32 	[%rd85], %f56;
	add.f64 	%fd218, %fd1, 0d3FF0000000000000;
	mul.f64 	%fd219, %fd3, %fd217;
	sub.f64 	%fd220, %fd213, %fd219;
	mul.f64 	%fd221, %fd2, %fd220;
	fma.rn.f64 	%fd56, %fd218, %fd217, %fd221;
	cvta.to.global.u64 	%rd86, %rd135;
	mul.wide.s32 	%rd87, %r140, 4;
	add.s64 	%rd88, %rd86, %rd87;
	ld.global.nc.f32 	%f46, [%rd88];
	sub.f64 	%fd222, %fd55, %fd213;
	cvt.f64.f32 	%fd223, %f46;
	sub.f64 	%fd57, %fd213, %fd223;
	add.s64 	%rd89, %rd86, %rd81;
	add.s64 	%rd90, %rd89, %rd2;
	ld.global.nc.f32 	%f47, [%rd90];
	cvt.f64.f32 	%fd58, %f47;
	fma.rn.f64 	%fd59, %fd1, %fd58, %fd222;
	setp.equ.f32 	%p30, %f47, 0f00000000;
	mov.f32 	%f57, 0f7FFFFFFF;
	@%p30 bra 	$L__BB1_39;
	sub.f64 	%fd224, %fd58, %fd56;
	div.rn.f64 	%fd225, %fd224, %fd58;
	mul.f64 	%fd226, %fd225, 0d4059000000000000;
	cvt.rn.f32.f64 	%f57, %fd226;
$L__BB1_39:
	ld.param.u64 	%rd141, [fosc_many_series_one_param_time_major_f32_param_5];
	ld.param.u64 	%rd136, [fosc_many_series_one_param_time_major_f32_param_0];
	add.f64 	%fd227, %fd57, %fd58;
	mul.f64 	%fd228, %fd3, %fd227;
	mul.f64 	%fd229, %fd59, %fd1;
	sub.f64 	%fd230, %fd229, %fd228;
	mul.f64 	%fd231, %fd4, %fd230;
	cvta.to.global.u64 	%rd91, %rd141;
	add.s64 	%rd93, %rd91, %rd81;
	add.s64 	%rd94, %rd93, %rd2;
	st.global.f32 	[%rd94], %f57;
	add.f64 	%fd60, %fd1, 0d3FF0000000000000;
	mul.f64 	%fd232, %fd3, %fd231;
	sub.f64 	%fd233, %fd227, %fd232;
	mul.f64 	%fd234, %fd2, %fd233;
	fma.rn.f64 	%fd61, %fd60, %fd231, %fd234;
	cvta.to.global.u64 	%rd95, %rd136;
	mul.wide.s32 	%rd96, %r140, 4;
	add.s64 	%rd97, %rd95, %rd96;
	add.s64 	%rd98, %rd97, %rd2;
	ld.global.nc.f32 	%f49, [%rd98];
	sub.f64 	%fd235, %fd59, %fd227;
	cvt.f64.f32 	%fd236, %f49;
	sub.f64 	%fd62, %fd227, %fd236;
	add.s64 	%rd99, %rd95, %rd81;
	add.s64 	%rd100, %rd99, %rd2;
	add.s64 	%rd101, %rd100, %rd2;
	ld.global.nc.f32 	%f50, [%rd101];
	cvt.f64.f32 	%fd63, %f50;
	fma.rn.f64 	%fd64, %fd1, %fd63, %fd235;
	setp.equ.f32 	%p31, %f50, 0f00000000;
	mov.f32 	%f58, 0f7FFFFFFF;
	@%p31 bra 	$L__BB1_41;
	sub.f64 	%fd237, %fd63, %fd61;
	div.rn.f64 	%fd238, %fd237, %fd63;
	mul.f64 	%fd239, %fd238, 0d4059000000000000;
	cvt.rn.f32.f64 	%f58, %fd239;
$L__BB1_41:
	ld.param.u64 	%rd142, [fosc_many_series_one_param_time_major_f32_param_5];
	ld.param.u64 	%rd137, [fosc_many_series_one_param_time_major_f32_param_0];
	add.f64 	%fd240, %fd62, %fd63;
	mul.f64 	%fd241, %fd3, %fd240;
	mul.f64 	%fd242, %fd64, %fd1;
	sub.f64 	%fd243, %fd242, %fd241;
	mul.f64 	%fd244, %fd4, %fd243;
	cvta.to.global.u64 	%rd102, %rd142;
	mul.wide.s32 	%rd103, %r139, 4;
	add.s64 	%rd104, %rd102, %rd103;
	add.s64 	%rd105, %rd104, %rd2;
	add.s64 	%rd106, %rd105, %rd2;
	st.global.f32 	[%rd106], %f58;
	mul.f64 	%fd245, %fd3, %fd244;
	sub.f64 	%fd246, %fd240, %fd245;
	mul.f64 	%fd247, %fd2, %fd246;
	fma.rn.f64 	%fd65, %fd60, %fd244, %fd247;
	cvta.to.global.u64 	%rd107, %rd137;
	mul.wide.s32 	%rd108, %r140, 4;
	add.s64 	%rd109, %rd107, %rd108;
	add.s64 	%rd110, %rd109, %rd2;
	add.s64 	%rd111, %rd110, %rd2;
	ld.global.nc.f32 	%f52, [%rd111];
	sub.f64 	%fd248, %fd64, %fd240;
	cvt.f64.f32 	%fd249, %f52;
	sub.f64 	%fd66, %fd240, %fd249;
	add.s64 	%rd112, %rd107, %rd103;
	add.s64 	%rd113, %rd112, %rd2;
	add.s64 	%rd114, %rd113, %rd2;
	add.s64 	%rd115, %rd114, %rd2;
	ld.global.nc.f32 	%f53, [%rd115];
	cvt.f64.f32 	%fd67, %f53;
	fma.rn.f64 	%fd68, %fd1, %fd67, %fd248;
	setp.equ.f32 	%p32, %f53, 0f00000000;
	mov.f32 	%f59, 0f7FFFFFFF;
	@%p32 bra 	$L__BB1_43;
	sub.f64 	%fd250, %fd67, %fd65;
	div.rn.f64 	%fd251, %fd250, %fd67;
	mul.f64 	%fd252, %fd251, 0d4059000000000000;
	cvt.rn.f32.f64 	%f59, %fd252;
$L__BB1_43:
	ld.param.u64 	%rd143, [fosc_many_series_one_param_time_major_f32_param_5];
	ld.param.u64 	%rd138, [fosc_many_series_one_param_time_major_f32_param_0];
	add.f64 	%fd253, %fd66, %fd67;
	mul.f64 	%fd254, %fd3, %fd253;
	mul.f64 	%fd255, %fd68, %fd1;
	sub.f64 	%fd256, %fd255, %fd254;
	mul.f64 	%fd257, %fd4, %fd256;
	cvta.to.global.u64 	%rd116, %rd143;
	mul.wide.s32 	%rd117, %r139, 4;
	add.s64 	%rd118, %rd116, %rd117;
	add.s64 	%rd119, %rd118, %rd2;
	add.s64 	%rd120, %rd119, %rd2;
	add.s64 	%rd121, %rd120, %rd2;
	st.global.f32 	[%rd121], %f59;
	mul.f64 	%fd258, %fd3, %fd257;
	sub.f64 	%fd259, %fd253, %fd258;
	mul.f64 	%fd260, %fd2, %fd259;
	fma.rn.f64 	%fd285, %fd60, %fd257, %fd260;
	cvta.to.global.u64 	%rd122, %rd138;
	mul.wide.s32 	%rd123, %r140, 4;
	add.s64 	%rd124, %rd122, %rd123;
	add.s64 	%rd125, %rd124, %rd2;
	add.s64 	%rd126, %rd125, %rd2;
	add.s64 	%rd127, %rd126, %rd2;
	ld.global.nc.f32 	%f54, [%rd127];
	sub.f64 	%fd281, %fd68, %fd253;
	cvt.f64.f32 	%fd261, %f54;
	sub.f64 	%fd280, %fd253, %fd261;
	add.s32 	%r141, %r141, 4;
	shl.b32 	%r104, %r61, 2;
	add.s32 	%r140, %r140, %r104;
	add.s32 	%r139, %r139, %r104;
	setp.ne.s32 	%p33, %r141, 0;
	@%p33 bra 	$L__BB1_35;
$L__BB1_44:
	ret;

}


// ===== COMPILED SASS (sm_100) =====

	.target	sm_100

	.elftype	@"ET_EXEC"


//--------------------- .note.nv.tkinfo           --------------------------
	.section	.note.nv.tkinfo,"",@"SHT_NOTE"
	.sectionflags	@"SHF_NOTE_NV_TKINFO"
	.tkinfo
        /*0018*/ 	.word	0x00000002
        /*0030*/ 	.string	""
        /*0030*/ 	.string	"ptxas"
        /*0030*/ 	.string	"Cuda compilation tools, release 13.0, V13.0.88"
        /*0030*/ 	.string	"Build cuda_13.0.r13.0/compiler.36424714_0"
        /*0030*/ 	.string	"-arch sm_100 -m 64 "



//--------------------- .note.nv.cuinfo           --------------------------
	.section	.note.nv.cuinfo,"",@"SHT_NOTE"
	.sectionflags	@"SHF_NOTE_NV_CUINFO"
        /*0018*/ 	.short	0x0002
        /*001a*/ 	.short	0x0064
        /*001c*/ 	.short	0x0082
	.zero		2


//--------------------- .nv.info                  --------------------------
	.section	.nv.info,"",@"SHT_CUDA_INFO"
	.align	4


	//----- nvinfo : EIATTR_REGCOUNT
	.align		4
        /*0000*/ 	.byte	0x04, 0x2f
        /*0002*/ 	.short	(.L_1 - .L_0)
	.align		4
.L_0:
        /*0004*/ 	.word	index@(fosc_batch_f32)
        /*0008*/ 	.word	0x00000030


	//----- nvinfo : EIATTR_FRAME_SIZE
	.align		4
.L_1:
        /*000c*/ 	.byte	0x04, 0x11
        /*000e*/ 	.short	(.L_3 - .L_2)
	.align		4
.L_2:
        /*0010*/ 	.word	index@($__internal_3_$__cuda_sm20_div_rn_f64_full)
        /*0014*/ 	.word	0x00000000


	//----- nvinfo : EIATTR_FRAME_SIZE
	.align		4
.L_3:
        /*0018*/ 	.byte	0x04, 0x11
        /*001a*/ 	.short	(.L_5 - .L_4)
	.align		4
.L_4:
        /*001c*/ 	.word	index@($__internal_2_$__cuda_sm20_dblrcp_rn_slowpath_v3)
        /*0020*/ 	.word	0x00000000


	//----- nvinfo : EIATTR_FRAME_SIZE
	.align		4
.L_5:
        /*0024*/ 	.byte	0x04, 0x11
        /*0026*/ 	.short	(.L_7 - .L_6)
	.align		4
.L_6:
        /*0028*/ 	.word	index@(fosc_batch_f32)
        /*002c*/ 	.word	0x00000000


	//----- nvinfo : EIATTR_REGCOUNT
	.align		4
.L_7:
        /*0030*/ 	.byte	0x04, 0x2f
        /*0032*/ 	.short	(.L_9 - .L_8)
	.align		4
.L_8:
        /*0034*/ 	.word	index@(fosc_many_series_one_param_time_major_f32)
        /*0038*/ 	.word	0x00000030


	//----- nvinfo : EIATTR_FRAME_SIZE
	.align		4
.L_9:
        /*003c*/ 	.byte	0x04, 0x11
        /*003e*/ 	.short	(.L_11 - .L_10)
	.align		4
.L_10:
        /*0040*/ 	.word	index@($__internal_1_$__cuda_sm20_div_rn_f64_full)
        /*0044*/ 	.word	0x00000000


	//----- nvinfo : EIATTR_FRAME_SIZE
	.align		4
.L_11:
        /*0048*/ 	.byte	0x04, 0x11
        /*004a*/ 	.short	(.L_13 - .L_12)
	.align		4
.L_12:
        /*004c*/ 	.word	index@($__internal_0_$__cuda_sm20_dblrcp_rn_slowpath_v3)
        /*0050*/ 	.word	0x00000000


	//----- nvinfo : EIATTR_FRAME_SIZE
	.align		4
.L_13:
        /*0054*/ 	.byte	0x04, 0x11
        /*0056*/ 	.short	(.L_15 - .L_14)
	.align		4
.L_14:
        /*0058*/ 	.word	index@(fosc_many_series_one_param_time_major_f32)
        /*005c*/ 	.word	0x00000000


	//----- nvinfo : EIATTR_MIN_STACK_SIZE
	.align		4
.L_15:
        /*0060*/ 	.byte	0x04, 0x12
        /*0062*/ 	.short	(.L_17 - .L_16)
	.align		4
.L_16:
        /*0064*/ 	.word	index@(fosc_many_series_one_param_time_major_f32)
        /*0068*/ 	.word	0x00000000


	//----- nvinfo : EIATTR_MIN_STACK_SIZE
	.align		4
.L_17:
        /*006c*/ 	.byte	0x04, 0x12
        /*006e*/ 	.short	(.L_19 - .L_18)
	.align		4
.L_18:
        /*0070*/ 	.word	index@(fosc_batch_f32)
        /*0074*/ 	.word	0x00000000
.L_19:


//--------------------- .nv.compat                --------------------------
	.section	.nv.compat,"",@"SHT_CUDA_COMPAT_INFO"
	.align	4
        /*0000*/ 	.byte	0x02, 0x09, 0x00, 0x00, 0x02, 0x02, 0x01, 0x00, 0x02, 0x05, 0x05, 0x00, 0x03, 0x07, 0x01, 0x01
        /*0010*/ 	.byte	0x02, 0x03, 0x00, 0x00, 0x02, 0x06, 0x01, 0x00, 0x04, 0x0b, 0x08, 0x00, 0x01, 0x00, 0x00, 0x00
        /*0020*/ 	.byte	0x00, 0x00, 0x00, 0x00


//--------------------- .nv.info.fosc_many_series_one_param_time_major_f32 --------------------------
	.section	.nv.info.fosc_many_series_one_param_time_major_f32,"",@"SHT_CUDA_INFO"
	.sectionflags	@""
	.align	4


	//----- nvinfo : EIATTR_CUDA_API_VERSION
	.align		4
        /*0000*/ 	.byte	0x04, 0x37
        /*0002*/ 	.short	(.L_21 - .L_20)
.L_20:
        /*0004*/ 	.word	0x00000082


	//----- nvinfo : EIATTR_KPARAM_INFO
	.align		4
.L_21:
        /*0008*/ 	.byte	0x04, 0x17
        /*000a*/ 	.short	(.L_23 - .L_22)
.L_22:
        /*000c*/ 	.word	0x00000000
        /*0010*/ 	.short	0x0005
        /*0012*/ 	.short	0x0020
        /*0014*/ 	.byte	0x00, 0xf5, 0x21, 0x00


	//----- nvinfo : EIATTR_KPARAM_INFO
	.align		4
.L_23:
        /*0018*/ 	.byte	0x04, 0x17
        /*001a*/ 	.short	(.L_25 - .L_24)
.L_24:
        /*001c*/ 	.word	0x00000000
        /*0020*/ 	.short	0x0004
        /*0022*/ 	.short	0x0018
        /*0024*/ 	.byte	0x00, 0xf0, 0x11, 0x00


	//----- nvinfo : EIATTR_KPARAM_INFO
	.align		4
.L_25:
        /*0028*/ 	.byte	0x04, 0x17
        /*002a*/ 	.short	(.L_27 - .L_26)
.L_26:
        /*002c*/ 	.word	0x00000000
        /*0030*/ 	.short	0x0003
        /*0032*/ 	.short	0x0014
        /*0034*/ 	.byte	0x00, 0xf0, 0x11, 0x00


	//----- nvinfo : EIATTR_KPARAM_INFO
	.align		4
.L_27:
        /*0038*/ 	.byte	0x04, 0x17
        /*003a*/ 	.short	(.L_29 - .L_28)
.L_28:
        /*003c*/ 	.word	0x00000000
        /*0040*/ 	.short	0x0002
        /*0042*/ 	.short	0x0010
        /*0044*/ 	.byte	0x00, 0xf0, 0x11, 0x00


	//----- nvinfo : EIATTR_KPARAM_INFO
	.align		4
.L_29:
        /*0048*/ 	.byte	0x04, 0x17
        /*004a*/ 	.short	(.L_31 - .L_30)
.L_30:
        /*004c*/ 	.word	0x00000000
        /*0050*/ 	.short	0x0001
        /*0052*/ 	.short	0x0008
        /*0054*/ 	.byte	0x00, 0xf5, 0x21, 0x00


	//----- nvinfo : EIATTR_KPARAM_INFO
	.align		4
.L_31:
        /*0058*/ 	.byte	0x04, 0x17
        /*005a*/ 	.short	(.L_33 - .L_32)
.L_32:
        /*005c*/ 	.word	0x00000000
        /*0060*/ 	.short	0x0000
        /*0062*/ 	.short	0x0000
        /*0064*/ 	.byte	0x00, 0xf5, 0x21, 0x00


	//----- nvinfo : EIATTR_SPARSE_MMA_MASK
	.align		4
.L_33:
        /*0068*/ 	.byte	0x03, 0x50
        /*006a*/ 	.short	0x0000


	//----- nvinfo : EIATTR_MAXREG_COUNT
	.align		4
        /*006c*/ 	.byte	0x03, 0x1b
        /*006e*/ 	.short	0x00ff


	//----- nvinfo : EIATTR_MERCURY_ISA_VERSION
	.align		4
        /*0070*/ 	.byte	0x03, 0x5f
        /*0072*/ 	.short	0x0101


	//----- nvinfo : EIATTR_VRC_CTA_INIT_COUNT
	.align		4
        /*0074*/ 	.byte	0x02, 0x4a
	.zero		1
	.zero		1


	//----- nvinfo : EIATTR_EXIT_INSTR_OFFSETS
	.align		4
        /*0078*/ 	.byte	0x04, 0x1c
        /*007a*/ 	.short	(.L_35 - .L_34)


	//   ....[0]....
.L_34:
        /*007c*/ 	.word	0x00000070


	//   ....[1]....
        /*0080*/ 	.word	0x000000f0


	//   ....[2]....
        /*0084*/ 	.word	0x000005d0


	//   ....[3]....
        /*0088*/ 	.word	0x00001da0


	//   ....[4]....
        /*008c*/ 	.word	0x00002c40


	//----- nvinfo : EIATTR_CRS_STACK_SIZE
	.align		4
.L_35:
        /*0090*/ 	.byte	0x04, 0x1e
        /*0092*/ 	.short	(.L_37 - .L_36)
.L_36:
        /*0094*/ 	.word	0x00000000


	//----- nvinfo : EIATTR_CBANK_PARAM_SIZE
	.align		4
.L_37:
        /*0098*/ 	.byte	0x03, 0x19
        /*009a*/ 	.short	0x0028


	//----- nvinfo : EIATTR_PARAM_CBANK
	.align		4
        /*009c*/ 	.byte	0x04, 0x0a
        /*009e*/ 	.short	(.L_39 - .L_38)
	.align		4
.L_38:
        /*00a0*/ 	.word	index@(.nv.constant0.fosc_many_series_one_param_time_major_f32)
        /*00a4*/ 	.short	0x0380
        /*00a6*/ 	.short	0x0028


	//----- nvinfo : EIATTR_SW_WAR
	.align		4
.L_39:
        /*00a8*/ 	.byte	0x04, 0x36
        /*00aa*/ 	.short	(.L_41 - .L_40)
.L_40:
        /*00ac*/ 	.word	0x00000008
.L_41:


//--------------------- .nv.info.fosc_batch_f32   --------------------------
	.section	.nv.info.fosc_batch_f32,"",@"SHT_CUDA_INFO"
	.sectionflags	@""
	.align	4


	//----- nvinfo : EIATTR_CUDA_API_VERSION
	.align		4
        /*0000*/ 	.byte	0x04, 0x37
        /*0002*/ 	.short	(.L_43 - .L_42)
.L_42:
        /*0004*/ 	.word	0x00000082


	//----- nvinfo : EIATTR_KPARAM_INFO
	.align		4
.L_43:
        /*0008*/ 	.byte	0x04, 0x17
        /*000a*/ 	.short	(.L_45 - .L_44)
.L_44:
        /*000c*/ 	.word	0x00000000
        /*0010*/ 	.short	0x0005
        /*0012*/ 	.short	0x0020
        /*0014*/ 	.byte	0x00, 0xf5, 0x21, 0x00


	//----- nvinfo : EIATTR_KPARAM_INFO
	.align		4
.L_45:
        /*0018*/ 	.byte	0x04, 0x17
        /*001a*/ 	.short	(.L_47 - .L_46)
.L_46:
        /*001c*/ 	.word	0x00000000
        /*0020*/ 	.short	0x0004
        /*0022*/ 	.short	0x0018
        /*0024*/ 	.byte	0x00, 0xf0, 0x11, 0x00


	//----- nvinfo : EIATTR_KPARAM_INFO
	.align		4
.L_47:
        /*0028*/ 	.byte	0x04, 0x17
        /*002a*/ 	.short	(.L_49 - .L_48)
.L_48:
        /*002c*/ 	.word	0x00000000
        /*0030*/ 	.short	0x0003
        /*0032*/ 	.short	0x0010
        /*0034*/ 	.byte	0x00, 0xf5, 0x21, 0x00


	//----- nvinfo : EIATTR_KPARAM_INFO
	.align		4
.L_49:
        /*0038*/ 	.byte	0x04, 0x17
        /*003a*/ 	.short	(.L_51 - .L_50)
.L_50:
        /*003c*/ 	.word	0x00000000
        /*0040*/ 	.short	0x0002
        /*0042*/ 	.short	0x000c
        /*0044*/ 	.byte	0x00, 0xf0, 0x11, 0x00


	//----- nvinfo : EIATTR_KPARAM_INFO
	.align		4
.L_51:
        /*0048*/ 	.byte	0x04, 0x17
        /*004a*/ 	.short	(.L_53 - .L_52)
.L_52:
        /*004c*/ 	.word	0x00000000
        /*0050*/ 	.short	0x0001
        /*0052*/ 	.short	0x0008
        /*0054*/ 	.byte	0x00, 0xf0, 0x11, 0x00


	//----- nvinfo : EIATTR_KPARAM_INFO
	.align		4
.L_53:
        /*0058*/ 	.byte	0x04, 0x17
        /*005a*/ 	.short	(.L_55 - .L_54)
.L_54:
        /*005c*/ 	.word	0x00000000
        /*0060*/ 	.short	0x0000
        /*0062*/ 	.short	0x0000
        /*0064*/ 	.byte	0x00, 0xf5, 0x21, 0x00


	//----- nvinfo : EIATTR_SPARSE_MMA_MASK
	.align		4
.L_55:
        /*0068*/ 	.byte	0x03, 0x50
        /*006a*/ 	.short	0x0000


	//----- nvinfo : EIATTR_MAXREG_COUNT
	.align		4
        /*006c*/ 	.byte	0x03, 0x1b
        /*006e*/ 	.short	0x00ff


	//----- nvinfo : EIATTR_MERCURY_ISA_VERSION
	.align		4
        /*0070*/ 	.byte	0x03, 0x5f
        /*0072*/ 	.short	0x0101


	//----- nvinfo : EIATTR_VRC_CTA_INIT_COUNT
	.align		4
        /*0074*/ 	.byte	0x02, 0x4a
	.zero		1
	.zero		1


	//----- nvinfo : EIATTR_EXIT_INSTR_OFFSETS
	.align		4
        /*0078*/ 	.byte	0x04, 0x1c
        /*007a*/ 	.short	(.L_57 - .L_56)


	//   ....[0]....
.L_56:
        /*007c*/ 	.word	0x00000070


	//   ....[1]....
        /*0080*/ 	.word	0x000000d0


	//   ....[2]....
        /*0084*/ 	.word	0x00000550


	//   ....[3]....
        /*0088*/ 	.word	0x00001bf0


	//   ....[4]....
        /*008c*/ 	.word	0x00002890


	//----- nvinfo : EIATTR_CRS_STACK_SIZE
	.align		4
.L_57:
        /*0090*/ 	.byte	0x04, 0x1e
        /*0092*/ 	.short	(.L_59 - .L_58)
.L_58:
        /*0094*/ 	.word	0x00000000


	//----- nvinfo : EIATTR_CBANK_PARAM_SIZE
	.align		4
.L_59:
        /*0098*/ 	.byte	0x03, 0x19
        /*009a*/ 	.short	0x0028


	//----- nvinfo : EIATTR_PARAM_CBANK
	.align		4
        /*009c*/ 	.byte	0x04, 0x0a
        /*009e*/ 	.short	(.L_61 - .L_60)
	.align		4
.L_60:
        /*00a0*/ 	.word	index@(.nv.constant0.fosc_batch_f32)
        /*00a4*/ 	.short	0x0380
        /*00a6*/ 	.short	0x0028


	//----- nvinfo : EIATTR_SW_WAR
	.align		4
.L_61:
        /*00a8*/ 	.byte	0x04, 0x36
        /*00aa*/ 	.short	(.L_63 - .L_62)
.L_62:
        /*00ac*/ 	.word	0x00000008
.L_63:


//--------------------- .nv.callgraph             --------------------------
	.section	.nv.callgraph,"",@"SHT_CUDA_CALLGRAPH"
	.align	4
	.sectionentsize	8
	.align		4
        /*0000*/ 	.word	0x00000000
	.align		4
        /*0004*/ 	.word	0xffffffff
	.align		4
        /*0008*/ 	.word	0x00000000
	.align		4
        /*000c*/ 	.word	0xfffffffe
	.align		4
        /*0010*/ 	.word	0x00000000
	.align		4
        /*0014*/ 	.word	0xfffffffd
	.align		4
        /*0018*/ 	.word	0x00000000
	.align		4
        /*001c*/ 	.word	0xfffffffc


//--------------------- .text.fosc_many_series_one_param_time_major_f32 --------------------------
	.section	.text.fosc_many_series_one_param_time_major_f32,"ax",@progbits
	.align	128
        .global         fosc_many_series_one_param_time_major_f32
        .type           fosc_many_series_one_param_time_major_f32,@function
        .size           fosc_many_series_one_param_time_major_f32,(.L_x_109 - fosc_many_series_one_param_time_major_f32)
        .other          fosc_many_series_one_param_time_major_f32,@"STO_CUDA_ENTRY STV_DEFAULT"
fosc_many_series_one_param_time_major_f32:
.text.fosc_many_series_one_param_time_major_f32:
[----:B------:R-:W-:Y:S01]  /*0000*/  LDC R1, c[0x0][0x37c] ;  /* 0x0000df00ff017b82 */ /* 0x000fe20000000800 */
[----:B------:R-:W0:Y:S07]  /*0010*/  S2R R5, SR_TID.X ;  /* 0x0000000000057919 */ /* 0x000e2e0000002100 */
[----:B------:R-:W0:Y:S08]  /*0020*/  S2UR UR4, SR_CTAID.X ;  /* 0x00000000000479c3 */ /* 0x000e300000002500 */
[----:B------:R-:W0:Y:S08]  /*0030*/  LDC R4, c[0x0][0x360] ;  /* 0x0000d800ff047b82 */ /* 0x000e300000000800 */
[----:B------:R-:W1:Y:S01]  /*0040*/  LDC R3, c[0x0][0x390] ;  /* 0x0000e400ff037b82 */ /* 0x000e620000000800 */
[----:B0-----:R-:W-:-:S05]  /*0050*/  IMAD R4, R4, UR4, R5 ;  /* 0x0000000404047c24 */ /* 0x001fca000f8e0205 */
[----:B-1----:R-:W-:-:S13]  /*0060*/  ISETP.GE.AND P0, PT, R4, R3, PT ;  /* 0x000000030400720c */ /* 0x002fda0003f06270 */
[----:B------:R-:W-:Y:S05]  /*0070*/  @P0 EXIT ;  /* 0x000000000000094d */ /* 0x000fea0003800000 */
[----:B------:R-:W0:Y:S01]  /*0080*/  LDC.64 R6, c[0x0][0x388] ;  /* 0x0000e200ff067b82 */ /* 0x000e220000000a00 */
[----:B------:R-:W1:Y:S01]  /*0090*/  LDCU.64 UR8, c[0x0][0x358] ;  /* 0x00006b00ff0877ac */ /* 0x000e620008000a00 */
[----:B------:R-:W2:Y:S01]  /*00a0*/  LDCU UR4, c[0x0][0x394] ;  /* 0x00007280ff0477ac */ /* 0x000ea20008000800 */
[----:B0-----:R-:W-:-:S05]  /*00b0*/  IMAD.WIDE R6, R4, 0x4, R6 ;  /* 0x0000000404067825 */ /* 0x001fca00078e0206 */
[----:B-1----:R-:W2:Y:S02]  /*00c0*/  LDG.E.CONSTANT R23, desc[UR8][R6.64] ;  /* 0x0000000806177981 */ /* 0x002ea4000c1e9900 */
[----:B--2---:R-:W-:-:S04]  /*00d0*/  ISETP.GE.AND P0, PT, R23, UR4, PT ;  /* 0x0000000417007c0c */ /* 0x004fc8000bf06270 */
[----:B------:R-:W-:-:S13]  /*00e0*/  ISETP.LT.OR P0, PT, R23, RZ, P0 ;  /* 0x000000ff1700720c */ /* 0x000fda0000701670 */
[----:B------:R-:W-:Y:S05]  /*00f0*/  @P0 EXIT ;  /* 0x000000000000094d */ /* 0x000fea0003800000 */
[----:B------:R-:W0:Y:S01]  /*0100*/  LDCU UR5, c[0x0][0x398] ;  /* 0x00007300ff0577ac */ /* 0x000e220008000800 */
[----:B------:R-:W-:Y:S01]  /*0110*/  BSSY.RECONVERGENT B0, `(.L_x_0) ;  /* 0x000004a000007945 */ /* 0x000fe20003800200 */
[----:B0-----:R-:W-:-:S04]  /*0120*/  VIADD R11, R23, UR5 ;  /* 0x00000005170b7c36 */ /* 0x001fc80008000000 */
[----:B------:R-:W-:-:S05]  /*0130*/  VIADD R7, R11, 0xffffffff ;  /* 0xffffffff0b077836 */ /* 0x000fca0000000000 */
[----:B------:R-:W-:-:S04]  /*0140*/  VIMNMX R2, PT, PT, R7, UR4, PT ;  /* 0x0000000407027c48 */ /* 0x000fc8000bfe0100 */
[----:B------:R-:W-:-:S13]  /*0150*/  ISETP.GE.AND P0, PT, R2, 0x1, PT ;  /* 0x000000010200780c */ /* 0x000fda0003f06270 */
[----:B------:R-:W-:Y:S05]  /*0160*/  @!P0 BRA `(.L_x_1) ;  /* 0x0000000400108947 */ /* 0x000fea0003800000 */
[C---:B------:R-:W-:Y:S01]  /*0170*/  ISETP.GE.U32.AND P0, PT, R2.reuse, 0x8, PT ;  /* 0x000000080200780c */ /* 0x040fe20003f06070 */
[----:B------:R-:W-:Y:S01]  /*0180*/  BSSY.RECONVERGENT B1, `(.L_x_2) ;  /* 0x000001e000017945 */ /* 0x000fe20003800200 */
[----:B------:R-:W-:Y:S01]  /*0190*/  LOP3.LUT R10, R2, 0x7, RZ, 0xc0, !PT ;  /* 0x00000007020a7812 */ /* 0x000fe200078ec0ff */
[----:B------:R-:W-:-:S03]  /*01a0*/  HFMA2 R0, -RZ, RZ, 0, 0 ;  /* 0x00000000ff007431 */ /* 0x000fc600000001ff */
[----:B------:R-:W-:-:S07]  /*01b0*/  ISETP.NE.AND P1, PT, R10, RZ, PT ;  /* 0x000000ff0a00720c */ /* 0x000fce0003f25270 */
[----:B------:R-:W-:Y:S06]  /*01c0*/  @!P0 BRA `(.L_x_3) ;  /* 0x0000000000648947 */ /* 0x000fec0003800000 */
[----:B------:R-:W0:Y:S01]  /*01d0*/  LDC.64 R28, c[0x0][0x3a0] ;  /* 0x0000e800ff1c7b82 */ /* 0x000e220000000a00 */
[----:B------:R-:W-:Y:S01]  /*01e0*/  LOP3.LUT R0, R2, 0x7ffffff8, RZ, 0xc0, !PT ;  /* 0x7ffffff802007812 */ /* 0x000fe200078ec0ff */
[----:B------:R-:W-:-:S04]  /*01f0*/  IMAD.MOV.U32 R6, RZ, RZ, R4 ;  /* 0x000000ffff067224 */ /* 0x000fc800078e0004 */
[----:B------:R-:W-:-:S07]  /*0200*/  IMAD.MOV R5, RZ, RZ, -R0 ;  /* 0x000000ffff057224 */ /* 0x000fce00078e0a00 */
.L_x_4:
[----:B01----:R-:W-:Y:S01]  /*0210*/  IMAD.WIDE R8, R6, 0x4, R28 ;  /* 0x0000000406087825 */ /* 0x003fe200078e021c */
[----:B------:R-:W-:-:S03]  /*0220*/  MOV R31, 0x7fffffff ;  /* 0x7fffffff001f7802 */ /* 0x000fc60000000f00 */
[----:B------:R-:W-:Y:S02]  /*0230*/  VIADD R5, R5, 0x8 ;  /* 0x0000000805057836 */ /* 0x000fe40000000000 */
[----:B------:R-:W-:Y:S01]  /*0240*/  IMAD.WIDE R12, R3, 0x4, R8 ;  /* 0x00000004030c7825 */ /* 0x000fe200078e0208 */
[----:B------:R1:W-:Y:S02]  /*0250*/  STG.E desc[UR8][R8.64], R31 ;  /* 0x0000001f08007986 */ /* 0x0003e4000c101908 */
[----:B------:R-:W-:Y:S01]  /*0260*/  ISETP.NE.AND P0, PT, R5, RZ, PT ;  /* 0x000000ff0500720c */ /* 0x000fe20003f05270 */
[C---:B------:R-:W-:Y:S01]  /*0270*/  IMAD R6, R3.reuse, 0x8, R6 ;  /* 0x0000000803067824 */ /* 0x040fe200078e0206 */
[----:B------:R1:W-:Y:S01]  /*0280*/  STG.E desc[UR8][R12.64], R31 ;  /* 0x0000001f0c007986 */ /* 0x0003e2000c101908 */
[----:B------:R-:W-:-:S05]  /*0290*/  IMAD.WIDE R14, R3, 0x4, R12 ;  /* 0x00000004030e7825 */ /* 0x000fca00078e020c */
        /* <DEDUP_REMOVED lines=11> */
[----:B------:R-:W-:Y:S05]  /*0350*/  @P0 BRA `(.L_x_4) ;  /* 0xfffffffc00ac0947 */ /* 0x000fea000383ffff */
.L_x_3:
[----:B------:R-:W-:Y:S05]  /*0360*/  BSYNC.RECONVERGENT B1 ;  /* 0x0000000000017941 */ /* 0x000fea0003800200 */
.L_x_2:
[----:B------:R-:W-:Y:S05]  /*0370*/  @!P1 BRA `(.L_x_1) ;  /* 0x00000000008c9947 */ /* 0x000fea0003800000 */
[----:B------:R-:W-:Y:S01]  /*0380*/  ISETP.GE.U32.AND P0, PT, R10, 0x4, PT ;  /* 0x000000040a00780c */ /* 0x000fe20003f06070 */
[----:B------:R-:W-:Y:S01]  /*0390*/  BSSY.RECONVERGENT B1, `(.L_x_5) ;  /* 0x0000010000017945 */ /* 0x000fe20003800200 */
[----:B------:R-:W-:-:S04]  /*03a0*/  LOP3.LUT R6, R2, 0x3, RZ, 0xc0, !PT ;  /* 0x0000000302067812 */ /* 0x000fc800078ec0ff */
[----:B------:R-:W-:-:S07]  /*03b0*/  ISETP.NE.AND P1, PT, R6, RZ, PT ;  /* 0x000000ff0600720c */ /* 0x000fce0003f25270 */
[----:B------:R-:W-:Y:S06]  /*03c0*/  @!P0 BRA `(.L_x_6) ;  /* 0x0000000000308947 */ /* 0x000fec0003800000 */
[----:B-1----:R-:W0:Y:S01]  /*03d0*/  LDC.64 R8, c[0x0][0x3a0] ;  /* 0x0000e800ff087b82 */ /* 0x002e220000000a00 */
[C---:B------:R-:W-:Y:S02]  /*03e0*/  IMAD R5, R0.reuse, R3, R4 ;  /* 0x0000000300057224 */ /* 0x040fe400078e0204 */
[----:B------:R-:W-:Y:S02]  /*03f0*/  VIADD R0, R0, 0x4 ;  /* 0x0000000400007836 */ /* 0x000fe40000000000 */
[----:B0-----:R-:W-:Y:S01]  /*0400*/  IMAD.WIDE R8, R5, 0x4, R8 ;  /* 0x0000000405087825 */ /* 0x001fe200078e0208 */
[----:B------:R-:W-:-:S03]  /*0410*/  MOV R5, 0x7fffffff ;  /* 0x7fffffff00057802 */ /* 0x000fc60000000f00 */
[C---:B------:R-:W-:Y:S02]  /*0420*/  IMAD.WIDE R12, R3.reuse, 0x4, R8 ;  /* 0x00000004030c7825 */ /* 0x040fe400078e0208 */
[----:B------:R0:W-:Y:S04]  /*0430*/  STG.E desc[UR8][R8.64], R5 ;  /* 0x0000000508007986 */ /* 0x0001e8000c101908 */
[----:B------:R0:W-:Y:S01]  /*0440*/  STG.E desc[UR8][R12.64], R5 ;  /* 0x000000050c007986 */ /* 0x0001e2000c101908 */
[----:B------:R-:W-:-:S05]  /*0450*/  IMAD.WIDE R14, R3, 0x4, R12 ;  /* 0x00000004030e7825 */ /* 0x000fca00078e020c */
[----:B------:R0:W-:Y:S01]  /*0460*/  STG.E desc[UR8][R14.64], R5 ;  /* 0x000000050e007986 */ /* 0x0001e2000c101908 */
[----:B------:R-:W-:-:S05]  /*0470*/  IMAD.WIDE R16, R3, 0x4, R14 ;  /* 0x0000000403107825 */ /* 0x000fca00078e020e */
[----:B------:R0:W-:Y:S02]  /*0480*/  STG.E desc[UR8][R16.64], R5 ;  /* 0x0000000510007986 */ /* 0x0001e4000c101908 */
.L_x_6:
[----:B------:R-:W-:Y:S05]  /*0490*/  BSYNC.RECONVERGENT B1 ;  /* 0x0000000000017941 */ /* 0x000fea0003800200 */
.L_x_5:
[----:B------:R-:W-:Y:S05]  /*04a0*/  @!P1 BRA `(.L_x_1) ;  /* 0x0000000000409947 */ /* 0x000fea0003800000 */
[----:B------:R-:W-:Y:S02]  /*04b0*/  ISETP.NE.AND P0, PT, R6, 0x1, PT ;  /* 0x000000010600780c */ /* 0x000fe40003f05270 */
[----:B------:R-:W-:-:S04]  /*04c0*/  LOP3.LUT R2, R2, 0x1, RZ, 0xc0, !PT ;  /* 0x0000000102027812 */ /* 0x000fc800078ec0ff */
[----:B------:R-:W-:-:S07]  /*04d0*/  ISETP.NE.U32.AND P1, PT, R2, 0x1, PT ;  /* 0x000000010200780c */ /* 0x000fce0003f25070 */
[----:B01----:R-:W0:Y:S01]  /*04e0*/  @P0 LDC.64 R8, c[0x0][0x3a0] ;  /* 0x0000e800ff080b82 */ /* 0x003e220000000a00 */
[C---:B------:R-:W-:Y:S01]  /*04f0*/  @P0 IMAD R5, R0.reuse, R3, R4 ;  /* 0x0000000300050224 */ /* 0x040fe200078e0204 */
[----:B------:R-:W-:Y:S01]  /*0500*/  @P0 MOV R17, 0x7fffffff ;  /* 0x7fffffff00110802 */ /* 0x000fe20000000f00 */
[----:B------:R-:W-:-:S05]  /*0510*/  @P0 VIADD R0, R0, 0x2 ;  /* 0x0000000200000836 */ /* 0x000fca0000000000 */
[----:B------:R-:W1:Y:S01]  /*0520*/  @!P1 LDC.64 R14, c[0x0][0x3a0] ;  /* 0x0000e800ff0e9b82 */ /* 0x000e620000000a00 */
[----:B0-----:R-:W-:-:S04]  /*0530*/  @P0 IMAD.WIDE R8, R5, 0x4, R8 ;  /* 0x0000000405080825 */ /* 0x001fc800078e0208 */
[----:B------:R-:W-:Y:S01]  /*0540*/  @!P1 IMAD R5, R0, R3, R4 ;  /* 0x0000000300059224 */ /* 0x000fe200078e0204 */
[----:B------:R2:W-:Y:S01]  /*0550*/  @P0 STG.E desc[UR8][R8.64], R17 ;  /* 0x0000001108000986 */ /* 0x0005e2000c101908 */
[----:B------:R-:W-:-:S04]  /*0560*/  @P0 IMAD.WIDE R12, R3, 0x4, R8 ;  /* 0x00000004030c0825 */ /* 0x000fc800078e0208 */
[----:B-1----:R-:W-:Y:S01]  /*0570*/  @!P1 IMAD.WIDE R2, R5, 0x4, R14 ;  /* 0x0000000405029825 */ /* 0x002fe200078e020e */
[----:B------:R2:W-:Y:S03]  /*0580*/  @P0 STG.E desc[UR8][R12.64], R17 ;  /* 0x000000110c000986 */ /* 0x0005e6000c101908 */
[----:B------:R-:W-:-:S05]  /*0590*/  @!P1 IMAD.MOV.U32 R5, RZ, RZ, 0x7fffffff ;  /* 0x7fffffffff059424 */ /* 0x000fca00078e00ff */
[----:B------:R2:W-:Y:S02]  /*05a0*/  @!P1 STG.E desc[UR8][R2.64], R5 ;  /* 0x0000000502009986 */ /* 0x0005e4000c101908 */
.L_x_1:
[----:B------:R-:W-:Y:S05]  /*05b0*/  BSYNC.RECONVERGENT B0 ;  /* 0x0000000000007941 */ /* 0x000fea0003800200 */
.L_x_0:
[----:B------:R-:W-:-:S13]  /*05c0*/  ISETP.GT.AND P0, PT, R11, UR4, PT ;  /* 0x000000040b007c0c */ /* 0x000fda000bf04270 */
[----:B------:R-:W-:Y:S05]  /*05d0*/  @P0 EXIT ;  /* 0x000000000000094d */ /* 0x000fea0003800000 */
[----:B-1----:R-:W2:Y:S08]  /*05e0*/  I2F.F64 R20, UR5 ;  /* 0x0000000500147d12 */ /* 0x002eb00008201c00 */
[----:B--2---:R-:W1:Y:S01]  /*05f0*/  MUFU.RCP64H R3, R21 ;  /* 0x0000001500037308 */ /* 0x004e620000001800 */
[----:B------:R-:W-:Y:S01]  /*0600*/  VIADD R2, R21, 0x300402 ;  /* 0x0030040215027836 */ /* 0x000fe20000000000 */
[----:B0-----:R-:W-:-:S04]  /*0610*/  DADD R16, R20, 1 ;  /* 0x3ff0000014107429 */ /* 0x001fc80000000000 */
[----:B------:R-:W-:Y:S01]  /*0620*/  FSETP.GEU.AND P0, PT, |R2|, 5.8789094863358348022e-39, PT ;  /* 0x004004020200780b */ /* 0x000fe20003f0e200 */
[----:B-1----:R-:W-:-:S08]  /*0630*/  DFMA R8, -R20, R2, 1 ;  /* 0x3ff000001408742b */ /* 0x002fd00000000102 */
[----:B------:R-:W-:-:S08]  /*0640*/  DFMA R8, R8, R8, R8 ;  /* 0x000000080808722b */ /* 0x000fd00000000008 */
[----:B------:R-:W-:-:S08]  /*0650*/  DFMA R8, R2, R8, R2 ;  /* 0x000000080208722b */ /* 0x000fd00000000002 */
[----:B------:R-:W-:-:S08]  /*0660*/  DFMA R18, -R20, R8, 1 ;  /* 0x3ff000001412742b */ /* 0x000fd00000000108 */
[----:B------:R-:W-:Y:S01]  /*0670*/  DFMA R18, R8, R18, R8 ;  /* 0x000000120812722b */ /* 0x000fe20000000008 */
[----:B------:R-:W-:Y:S10]  /*0680*/  @P0 BRA `(.L_x_7) ;  /* 0x0000000000200947 */ /* 0x000ff40003800000 */
[----:B------:R-:W-:Y:S01]  /*0690*/  LOP3.LUT R0, R21, 0x7fffffff, RZ, 0xc0, !PT ;  /* 0x7fffffff15007812 */ /* 0x000fe200078ec0ff */
[----:B------:R-:W-:Y:S01]  /*06a0*/  IMAD.MOV.U32 R3, RZ, RZ, R21 ;  /* 0x000000ffff037224 */ /* 0x000fe200078e0015 */
[----:B------:R-:W-:-:S03]  /*06b0*/  MOV R2, R20 ;  /* 0x0000001400027202 */ /* 0x000fc60000000f00 */
[----:B------:R-:W-:Y:S01]  /*06c0*/  VIADD R12, R0, 0xfff00000 ;  /* 0xfff00000000c7836 */ /* 0x000fe20000000000 */
[----:B------:R-:W-:-:S07]  /*06d0*/  MOV R0, 0x6f0 ;  /* 0x000006f000007802 */ /* 0x000fce0000000f00 */
[----:B------:R-:W-:Y:S05]  /*06e0*/  CALL.REL.NOINC `($__internal_0_$__cuda_sm20_dblrcp_rn_slowpath_v3) ;  /* 0x0000002400587944 */ /* 0x000fea0003c00000 */
[----:B------:R-:W-:Y:S01]  /*06f0*/  MOV R18, R8 ;  /* 0x0000000800127202 */ /* 0x000fe20000000f00 */
[----:B------:R-:W-:-:S07]  /*0700*/  IMAD.MOV.U32 R19, RZ, RZ, R9 ;  /* 0x000000ffff137224 */ /* 0x000fce00078e0009 */
.L_x_7:
[----:B------:R-:W0:Y:S01]  /*0710*/  MUFU.RCP64H R3, 6 ;  /* 0x4018000000037908 */ /* 0x000e220000001800 */
[----:B------:R-:W-:Y:S01]  /*0720*/  IMAD.MOV.U32 R14, RZ, RZ, 0x0 ;  /* 0x00000000ff0e7424 */ /* 0x000fe200078e00ff */
[----:B------:R-:W-:Y:S01]  /*0730*/  MOV R15, 0x3ff00000 ;  /* 0x3ff00000000f7802 */ /* 0x000fe20000000f00 */
[----:B------:R-:W-:-:S06]  /*0740*/  IMAD.MOV.U32 R2, RZ, RZ, 0x1 ;  /* 0x00000001ff027424 */ /* 0x000fcc00078e00ff */
[----:B0-----:R-:W-:-:S08]  /*0750*/  DFMA R8, R2, -6, R14 ;  /* 0xc01800000208782b */ /* 0x001fd0000000000e */
[----:B------:R-:W-:-:S08]  /*0760*/  DFMA R8, R8, R8, R8 ;  /* 0x000000080808722b */ /* 0x000fd00000000008 */
[----:B------:R-:W-:Y:S02]  /*0770*/  DFMA R12, R2, R8, R2 ;  /* 0x00000008020c722b */ /* 0x000fe40000000002 */
[C---:B------:R-:W-:Y:S02]  /*0780*/  DFMA R8, R20.reuse, 2, R14 ;  /* 0x400000001408782b */ /* 0x040fe4000000000e */
[----:B------:R-:W-:-:S04]  /*0790*/  DMUL R2, R20, R16 ;  /* 0x0000001014027228 */ /* 0x000fc80000000000 */
[----:B------:R-:W-:-:S04]  /*07a0*/  DFMA R14, R12, -6, R14 ;  /* 0xc01800000c0e782b */ /* 0x000fc8000000000e */
[----:B------:R-:W-:-:S04]  /*07b0*/  DMUL R24, R2, R8 ;  /* 0x0000000802187228 */ /* 0x000fc80000000000 */
[----:B------:R-:W-:-:S06]  /*07c0*/  DFMA R14, R12, R14, R12 ;  /* 0x0000000e0c0e722b */ /* 0x000fcc000000000c */
[----:B------:R-:W-:Y:S02]  /*07d0*/  FSETP.GEU.AND P1, PT, |R25|, 6.5827683646048100446e-37, PT ;  /* 0x036000001900780b */ /* 0x000fe40003f2e200 */
[----:B------:R-:W-:-:S08]  /*07e0*/  DMUL R2, R24, R14 ;  /* 0x0000000e18027228 */ /* 0x000fd00000000000 */
[----:B------:R-:W-:-:S08]  /*07f0*/  DFMA R8, R2, -6, R24 ;  /* 0xc01800000208782b */ /* 0x000fd00000000018 */
[----:B------:R-:W-:Y:S02]  /*0800*/  DFMA R2, R14, R8, R2 ;  /* 0x000000080e02722b */ /* 0x000fe40000000002 */
[----:B------:R-:W-:-:S08]  /*0810*/  DMUL R8, R20, 0.5 ;  /* 0x3fe0000014087828 */ /* 0x000fd00000000000 */
[----:B------:R-:W-:Y:S01]  /*0820*/  FFMA R0, RZ, 2.375, R3 ;  /* 0x40180000ff007823 */ /* 0x000fe20000000003 */
[----:B------:R-:W-:-:S04]  /*0830*/  DMUL R16, R16, R8 ;  /* 0x0000000810107228 */ /* 0x000fc80000000000 */
[----:B------:R-:W-:-:S13]  /*0840*/  FSETP.GT.AND P0, PT, |R0|, 1.469367938527859385e-39, PT ;  /* 0x001000000000780b */ /* 0x000fda0003f04200 */
[----:B------:R-:W-:Y:S05]  /*0850*/  @P0 BRA P1, `(.L_x_8) ;  /* 0x0000000000180947 */ /* 0x000fea0000800000 */
[----:B------:R-:W-:Y:S01]  /*0860*/  MOV R26, RZ ;  /* 0x000000ff001a7202 */ /* 0x000fe20000000f00 */
[----:B------:R-:W-:Y:S01]  /*0870*/  IMAD.MOV.U32 R29, RZ, RZ, 0x40180000 ;  /* 0x40180000ff1d7424 */ /* 0x000fe200078e00ff */
[----:B------:R-:W-:-:S07]  /*0880*/  MOV R0, 0x8a0 ;  /* 0x000008a000007802 */ /* 0x000fce0000000f00 */
[----:B------:R-:W-:Y:S05]  /*0890*/  CALL.REL.NOINC `($__internal_1_$__cuda_sm20_div_rn_f64_full) ;  /* 0x00000024008c7944 */ /* 0x000fea0003c00000 */
[----:B------:R-:W-:Y:S01]  /*08a0*/  MOV R2, R6 ;  /* 0x0000000600027202 */ /* 0x000fe20000000f00 */
[----:B------:R-:W-:-:S07]  /*08b0*/  IMAD.MOV.U32 R3, RZ, RZ, R5 ;  /* 0x000000ffff037224 */ /* 0x000fce00078e0005 */
.L_x_8:
[----:B------:R-:W-:Y:S01]  /*08c0*/  DMUL R8, R16, R16 ;  /* 0x0000001010087228 */ /* 0x000fe20000000000 */
[----:B------:R-:W-:Y:S01]  /*08d0*/  UMOV UR4, 0xd1d243ac ;  /* 0xd1d243ac00047882 */ /* 0x000fe20000000000 */
[----:B------:R-:W-:Y:S01]  /*08e0*/  UMOV UR5, 0x3c32725d ;  /* 0x3c32725d00057882 */ /* 0x000fe20000000000 */
[----:B------:R-:W-:Y:S05]  /*08f0*/  BSSY.RECONVERGENT B0, `(.L_x_9) ;  /* 0x0000012000007945 */ /* 0x000fea0003800200 */
[----:B------:R-:W-:-:S06]  /*0900*/  DFMA R14, R20, R2, -R8 ;  /* 0x00000002140e722b */ /* 0x000fcc0000000808 */
[----:B------:R-:W0:Y:S02]  /*0910*/  MUFU.RCP64H R3, R15 ;  /* 0x0000000f00037308 */ /* 0x000e240000001800 */
[----:B------:R-:W-:Y:S02]  /*0920*/  DSETP.GEU.AND P0, PT, |R14|, UR4, PT ;  /* 0x000000040e007e2a */ /* 0x000fe4000bf0e200 */
[----:B------:R-:W-:-:S04]  /*0930*/  IADD3 R2, PT, PT, R15, 0x300402, RZ ;  /* 0x003004020f027810 */ /* 0x000fc80007ffe0ff */
[----:B------:R-:W-:Y:S02]  /*0940*/  FSETP.GEU.AND P1, PT, |R2|, 5.8789094863358348022e-39, PT ;  /* 0x004004020200780b */ /* 0x000fe40003f2e200 */
[----:B0-----:R-:W-:-:S08]  /*0950*/  DFMA R8, -R14, R2, 1 ;  /* 0x3ff000000e08742b */ /* 0x001fd00000000102 */
        /* <DEDUP_REMOVED lines=11> */
.L_x_10:
[----:B------:R-:W-:Y:S05]  /*0a10*/  BSYNC.RECONVERGENT B0 ;  /* 0x0000000000007941 */ /* 0x000fea0003800200 */
.L_x_9:
[----:B------:R-:W0:Y:S01]  /*0a20*/  LDCU UR5, c[0x0][0x398] ;  /* 0x00007300ff0577ac */ /* 0x000e220008000800 */
[----:B------:R-:W-:Y:S02]  /*0a30*/  FSEL R14, R8, RZ, P0 ;  /* 0x000000ff080e7208 */ /* 0x000fe40000000000 */
[----:B------:R-:W-:Y:S02]  /*0a40*/  CS2R R32, SRZ ;  /* 0x0000000000207805 */ /* 0x000fe4000001ff00 */
[----:B------:R-:W-:Y:S02]  /*0a50*/  FSEL R15, R9, RZ, P0 ;  /* 0x000000ff090f7208 */ /* 0x000fe40000000000 */
[----:B------:R-:W-:Y:S01]  /*0a60*/  CS2R R8, SRZ ;  /* 0x0000000000087805 */ /* 0x000fe2000001ff00 */
[----:B0-----:R-:W-:-:S09]  /*0a70*/  UISETP.GE.AND UP0, UPT, UR5, 0x2, UPT ;  /* 0x000000020500788c */ /* 0x001fd2000bf06270 */
[----:B------:R-:W-:Y:S05]  /*0a80*/  BRA.U !UP0, `(.L_x_11) ;  /* 0x0000000d088c7547 */ /* 0x000fea000b800000 */
[----:B------:R-:W-:Y:S01]  /*0a90*/  UIADD3 UR4, UPT, UPT, UR5, -0x2, URZ ;  /* 0xfffffffe05047890 */ /* 0x000fe2000fffe0ff */
[----:B------:R-:W-:Y:S02]  /*0aa0*/  CS2R R8, SRZ ;  /* 0x0000000000087805 */ /* 0x000fe4000001ff00 */
[----:B------:R-:W-:Y:S01]  /*0ab0*/  MOV R30, 0x0 ;  /* 0x00000000001e7802 */ /* 0x000fe20000000f00 */
[----:B------:R-:W-:Y:S01]  /*0ac0*/  IMAD.MOV.U32 R31, RZ, RZ, 0x3ff00000 ;  /* 0x3ff00000ff1f7424 */ /* 0x000fe200078e00ff */
[----:B------:R-:W-:Y:S01]  /*0ad0*/  UISETP.GE.U32.AND UP0, UPT, UR4, 0xf, UPT ;  /* 0x0000000f0400788c */ /* 0x000fe2000bf06070 */
[----:B------:R-:W-:Y:S01]  /*0ae0*/  CS2R R32, SRZ ;  /* 0x0000000000207805 */ /* 0x000fe2000001ff00 */
[----:B------:R-:W-:Y:S01]  /*0af0*/  UIADD3 UR5, UPT, UPT, UR5, -0x1, URZ ;  /* 0xffffffff05057890 */ /* 0x000fe2000fffe0ff */
[----:B------:R-:W-:-:S06]  /*0b00*/  UMOV UR4, URZ ;  /* 0x000000ff00047c82 */ /* 0x000fcc0008000000 */
[----:B------:R-:W-:Y:S05]  /*0b10*/  BRA.U !UP0, `(.L_x_12) ;  /* 0x0000000508b07547 */ /* 0x000fea000b800000 */
[----:B------:R-:W0:Y:S01]  /*0b20*/  LDC R3, c[0x0][0x390] ;  /* 0x0000e400ff037b82 */ /* 0x000e220000000800 */
[----:B------:R-:W-:Y:S01]  /*0b30*/  HFMA2 R30, -RZ, RZ, 0, 0 ;  /* 0x00000000ff1e7431 */ /* 0x000fe200000001ff */
[----:B------:R-:W-:Y:S01]  /*0b40*/  ULOP3.LUT UR4, UR5, 0xfffffff0, URZ, 0xc0, !UPT ;  /* 0xfffffff005047892 */ /* 0x000fe2000f8ec0ff */
[----:B------:R-:W-:Y:S01]  /*0b50*/  CS2R R8, SRZ ;  /* 0x0000000000087805 */ /* 0x000fe2000001ff00 */
[----:B------:R-:W-:Y:S02]  /*0b60*/  IMAD.MOV.U32 R31, RZ, RZ, 0x3ff00000 ;  /* 0x3ff00000ff1f7424 */ /* 0x000fe400078e00ff */
[----:B------:R-:W-:Y:S01]  /*0b70*/  UIADD3 UR6, UPT, UPT, -UR4, URZ, URZ ;  /* 0x000000ff04067290 */ /* 0x000fe2000fffe1ff */
[----:B0-----:R-:W-:-:S11]  /*0b80*/  IMAD R2, R23, R3, R4 ;  /* 0x0000000317027224 */ /* 0x001fd600078e0204 */
.L_x_13:
[----:B------:R-:W0:Y:S02]  /*0b90*/  LDC.64 R12, c[0x0][0x380] ;  /* 0x0000e000ff0c7b82 */ /* 0x000e240000000a00 */
[----:B0-----:R-:W-:-:S05]  /*0ba0*/  IMAD.WIDE R12, R2, 0x4, R12 ;  /* 0x00000004020c7825 */ /* 0x001fca00078e020c */
[----:B------:R-:W2:Y:S01]  /*0bb0*/  LDG.E.CONSTANT R41, desc[UR8][R12.64] ;  /* 0x000000080c297981 */ /* 0x000ea2000c1e9900 */
[----:B------:R-:W-:-:S05]  /*0bc0*/  IMAD.WIDE R24, R3, 0x4, R12 ;  /* 0x0000000403187825 */ /* 0x000fca00078e020c */
[----:B------:R-:W3:Y:S01]  /*0bd0*/  LDG.E.CONSTANT R43, desc[UR8][R24.64] ;  /* 0x00000008182b7981 */ /* 0x000ee2000c1e9900 */
[----:B------:R-:W-:-:S05]  /*0be0*/  IMAD.WIDE R26, R3, 0x4, R24 ;  /* 0x00000004031a7825 */ /* 0x000fca00078e0218 */
[----:B------:R-:W4:Y:S01]  /*0bf0*/  LDG.E.CONSTANT R40, desc[UR8][R26.64] ;  /* 0x000000081a287981 */ /* 0x000f22000c1e9900 */
[----:B------:R-:W-:-:S05]  /*0c00*/  IMAD.WIDE R36, R3, 0x4, R26 ;  /* 0x0000000403247825 */ /* 0x000fca00078e021a */
[----:B------:R-:W5:Y:S01]  /*0c10*/  LDG.E.CONSTANT R42, desc[UR8][R36.64] ;  /* 0x00000008242a7981 */ /* 0x000f62000c1e9900 */
[----:B------:R-:W-:-:S05]  /*0c20*/  IMAD.WIDE R38, R3, 0x4, R36 ;  /* 0x0000000403267825 */ /* 0x000fca00078e0224 */
[----:B------:R-:W5:Y:S01]  /*0c30*/  LDG.E.CONSTANT R0, desc[UR8][R38.64] ;  /* 0x0000000826007981 */ /* 0x000f62000c1e9900 */
[----:B------:R-:W-:-:S05]  /*0c40*/  IMAD.WIDE R44, R3, 0x4, R38 ;  /* 0x00000004032c7825 */ /* 0x000fca00078e0226 */
[----:B------:R-:W5:Y:S01]  /*0c50*/  LDG.E.CONSTANT R10, desc[UR8][R44.64] ;  /* 0x000000082c0a7981 */ /* 0x000f62000c1e9900 */
[----:B------:R-:W-:-:S05]  /*0c60*/  IMAD.WIDE R34, R3, 0x4, R44 ;  /* 0x0000000403227825 */ /* 0x000fca00078e022c */
[----:B------:R0:W5:Y:S02]  /*0c70*/  LDG.E.CONSTANT R6, desc[UR8][R34.64] ;  /* 0x0000000822067981 */ /* 0x000164000c1e9900 */
[----:B0-----:R-:W-:-:S05]  /*0c80*/  IMAD.WIDE R34, R3, 0x4, R34 ;  /* 0x0000000403227825 */ /* 0x001fca00078e0222 */
[----:B------:R-:W5:Y:S01]  /*0c90*/  LDG.E.CONSTANT R5, desc[UR8][R34.64] ;  /* 0x0000000822057981 */ /* 0x000f62000c1e9900 */
[----:B------:R-:W-:-:S05]  /*0ca0*/  IMAD.WIDE R24, R3, 0x4, R34 ;  /* 0x0000000403187825 */ /* 0x000fca00078e0222 */
[----:B------:R5:W5:Y:S01]  /*0cb0*/  LDG.E.CONSTANT R22, desc[UR8][R24.64] ;  /* 0x0000000818167981 */ /* 0x000b62000c1e9900 */
[----:B--2---:R-:W0:Y:S08]  /*0cc0*/  F2F.F64.F32 R12, R41 ;  /* 0x00000029000c7310 */ /* 0x004e300000201800 */
[----:B---3--:R-:W1:Y:S01]  /*0cd0*/  F2F.F64.F32 R28, R43 ;  /* 0x0000002b001c7310 */ /* 0x008e620000201800 */
[----:B0-----:R-:W-:-:S02]  /*0ce0*/  DADD R26, R12, R32 ;  /* 0x000000000c1a7229 */ /* 0x001fc40000000020 */
[----:B------:R-:W-:Y:S02]  /*0cf0*/  DFMA R8, R12, R30, R8 ;  /* 0x0000001e0c08722b */ /* 0x000fe40000000008 */
[----:B------:R-:W-:Y:S01]  /*0d00*/  DADD R30, R30, 1 ;  /* 0x3ff000001e1e7429 */ /* 0x000fe20000000000 */
[----:B------:R-:W-:-:S03]  /*0d10*/  IMAD.WIDE R32, R3, 0x4, R24 ;  /* 0x0000000403207825 */ /* 0x000fc600078e0218 */
[----:B-1----:R-:W-:Y:S02]  /*0d20*/  DADD R26, R26, R28 ;  /* 0x000000001a1a7229 */ /* 0x002fe4000000001c */
[----:B------:R0:W2:Y:S02]  /*0d30*/  LDG.E.CONSTANT R13, desc[UR8][R32.64] ;  /* 0x00000008200d7981 */ /* 0x0000a4000c1e9900 */
[C---:B------:R-:W-:Y:S01]  /*0d40*/  DFMA R28, R30.reuse, R28, R8 ;  /* 0x0000001c1e1c722b */ /* 0x040fe20000000008 */
[----:B----4-:R-:W1:Y:S01]  /*0d50*/  F2F.F64.F32 R8, R40 ;  /* 0x0000002800087310 */ /* 0x010e620000201800 */
[----:B------:R-:W-:Y:S01]  /*0d60*/  IMAD.WIDE R38, R3, 0x4, R32 ;  /* 0x0000000403267825 */ /* 0x000fe200078e0220 */
[----:B------:R-:W-:-:S04]  /*0d70*/  DADD R30, R30, 1 ;  /* 0x3ff000001e1e7429 */ /* 0x000fc80000000000 */
[----:B------:R-:W3:Y:S01]  /*0d80*/  LDG.E.CONSTANT R12, desc[UR8][R38.64] ;  /* 0x00000008260c7981 */ /* 0x000ee2000c1e9900 */
[C---:B------:R-:W-:Y:S01]  /*0d90*/  IMAD.WIDE R36, R3.reuse, 0x4, R38 ;  /* 0x0000000403247825 */ /* 0x040fe200078e0226 */
[----:B-----5:R-:W4:Y:S01]  /*0da0*/  F2F.F64.F32 R24, R42 ;  /* 0x0000002a00187310 */ /* 0x020f220000201800 */
[----:B-1----:R-:W-:Y:S02]  /*0db0*/  DADD R26, R26, R8 ;  /* 0x000000001a1a7229 */ /* 0x002fe40000000008 */
[C---:B------:R-:W-:Y:S01]  /*0dc0*/  DFMA R28, R30.reuse, R8, R28 ;  /* 0x000000081e1c722b */ /* 0x040fe2000000001c */
[----:B------:R1:W5:Y:S01]  /*0dd0*/  LDG.E.CONSTANT R9, desc[UR8][R36.64] ;  /* 0x0000000824097981 */ /* 0x000362000c1e9900 */
[----:B------:R-:W-:Y:S01]  /*0de0*/  IMAD.WIDE R34, R3, 0x4, R36 ;  /* 0x0000000403227825 */ /* 0x000fe200078e0224 */
[----:B------:R-:W-:-:S04]  /*0df0*/  DADD R30, R30, 1 ;  /* 0x3ff000001e1e7429 */ /* 0x000fc80000000000 */
[----:B------:R1:W5:Y:S01]  /*0e00*/  LDG.E.CONSTANT R8, desc[UR8][R34.64] ;  /* 0x0000000822087981 */ /* 0x000362000c1e9900 */
[----:B0-----:R-:W-:Y:S01]  /*0e10*/  IMAD.WIDE R32, R3, 0x4, R34 ;  /* 0x0000000403207825 */ /* 0x001fe200078e0222 */
[----:B----4-:R-:W-:-:S04]  /*0e20*/  DADD R26, R26, R24 ;  /* 0x000000001a1a7229 */ /* 0x010fc80000000018 */
[----:B------:R0:W4:Y:S01]  /*0e30*/  LDG.E.CONSTANT R40, desc[UR8][R32.64] ;  /* 0x0000000820287981 */ /* 0x000122000c1e9900 */
[----:B------:R-:W-:Y:S01]  /*0e40*/  DFMA R28, R30, R24, R28 ;  /* 0x000000181e1c722b */ /* 0x000fe2000000001c */
[----:B------:R-:W-:-:S05]  /*0e50*/  IMAD.WIDE R24, R3, 0x4, R32 ;  /* 0x0000000403187825 */ /* 0x000fca00078e0220 */
[----:B------:R0:W4:Y:S01]  /*0e60*/  LDG.E.CONSTANT R41, desc[UR8][R24.64] ;  /* 0x0000000818297981 */ /* 0x000122000c1e9900 */
[----:B-1----:R-:W-:-:S06]  /*0e70*/  IMAD.WIDE R36, R3, 0x4, R24 ;  /* 0x0000000403247825 */ /* 0x002fcc00078e0218 */
[----:B------:R-:W4:Y:S01]  /*0e80*/  LDG.E.CONSTANT R36, desc[UR8][R36.64] ;  /* 0x0000000824247981 */ /* 0x000f22000c1e9900 */
[----:B------:R-:W1:Y:S01]  /*0e90*/  F2F.F64.F32 R38, R0 ;  /* 0x0000000000267310 */ /* 0x000e620000201800 */
[----:B------:R-:W-:-:S07]  /*0ea0*/  DADD R30, R30, 1 ;  /* 0x3ff000001e1e7429 */ /* 0x000fce0000000000 */
[----:B------:R-:W0:Y:S01]  /*0eb0*/  F2F.F64.F32 R34, R10 ;  /* 0x0000000a00227310 */ /* 0x000e220000201800 */
[C---:B-1----:R-:W-:Y:S02]  /*0ec0*/  DFMA R28, R30.reuse, R38, R28 ;  /* 0x000000261e1c722b */ /* 0x042fe4000000001c */
[----:B------:R-:W-:-:S05]  /*0ed0*/  DADD R30, R30, 1 ;  /* 0x3ff000001e1e7429 */ /* 0x000fca0000000000 */
[----:B0-----:R-:W0:Y:S01]  /*0ee0*/  F2F.F64.F32 R32, R6 ;  /* 0x0000000600207310 */ /* 0x001e220000201800 */
[----:B------:R-:W-:Y:S02]  /*0ef0*/  DADD R26, R26, R38 ;  /* 0x000000001a1a7229 */ /* 0x000fe40000000026 */
[C---:B------:R-:W-:Y:S02]  /*0f00*/  DFMA R28, R30.reuse, R34, R28 ;  /* 0x000000221e1c722b */ /* 0x040fe4000000001c */
[----:B------:R-:W-:-:S03]  /*0f10*/  DADD R30, R30, 1 ;  /* 0x3ff000001e1e7429 */ /* 0x000fc60000000000 */
[----:B------:R-:W1:Y:S01]  /*0f20*/  F2F.F64.F32 R24, R5 ;  /* 0x0000000500187310 */ /* 0x000e620000201800 */
[----:B------:R-:W-:-:S04]  /*0f30*/  DADD R26, R26, R34 ;  /* 0x000000001a1a7229 */ /* 0x000fc80000000022 */
[C---:B0-----:R-:W-:Y:S02]  /*0f40*/  DFMA R28, R30.reuse, R32, R28 ;  /* 0x000000201e1c722b */ /* 0x041fe4000000001c */
[----:B------:R-:W-:Y:S02]  /*0f50*/  DADD R30, R30, 1 ;  /* 0x3ff000001e1e7429 */ /* 0x000fe40000000000 */
[----:B------:R-:W-:Y:S01]  /*0f60*/  DADD R26, R26, R32 ;  /* 0x000000001a1a7229 */ /* 0x000fe20000000020 */
[----:B------:R-:W0:Y:S05]  /*0f70*/  F2F.F64.F32 R32, R22 ;  /* 0x0000001600207310 */ /* 0x000e2a0000201800 */
[----:B-1----:R-:W-:-:S02]  /*0f80*/  DFMA R28, R30, R24, R28 ;  /* 0x000000181e1c722b */ /* 0x002fc4000000001c */
[----:B------:R-:W-:Y:S02]  /*0f90*/  DADD R26, R26, R24 ;  /* 0x000000001a1a7229 */ /* 0x000fe40000000018 */
[----:B------:R-:W-:-:S06]  /*0fa0*/  DADD R30, R30, 1 ;  /* 0x3ff000001e1e7429 */ /* 0x000fcc0000000000 */
[----:B0-----:R-:W-:Y:S02]  /*0fb0*/  DADD R26, R26, R32 ;  /* 0x000000001a1a7229 */ /* 0x001fe40000000020 */
[C---:B------:R-:W-:Y:S02]  /*0fc0*/  DFMA R28, R30.reuse, R32, R28 ;  /* 0x000000201e1c722b */ /* 0x040fe4000000001c */
[----:B------:R-:W-:Y:S01]  /*0fd0*/  DADD R32, R30, 1 ;  /* 0x3ff000001e207429 */ /* 0x000fe20000000000 */
[----:B------:R-:W-:-:S04]  /*0fe0*/  UIADD3 UR6, UPT, UPT, UR6, 0x10, URZ ;  /* 0x0000001006067890 */ /* 0x000fc8000fffe0ff */
[----:B------:R-:W-:Y:S01]  /*0ff0*/  UISETP.NE.AND UP0, UPT, UR6, URZ, UPT ;  /* 0x000000ff0600728c */ /* 0x000fe2000bf05270 */
[----:B------:R-:W-:Y:S01]  /*1000*/  LEA R2, R3, R2, 0x4 ;  /* 0x0000000203027211 */ /* 0x000fe200078e20ff */
[----:B--2---:R-:W0:Y:S08]  /*1010*/  F2F.F64.F32 R24, R13 ;  /* 0x0000000d00187310 */ /* 0x004e300000201800 */
[----:B---3--:R-:W1:Y:S01]  /*1020*/  F2F.F64.F32 R30, R12 ;  /* 0x0000000c001e7310 */ /* 0x008e620000201800 */
[----:B0-----:R-:W-:-:S02]  /*1030*/  DFMA R28, R32, R24, R28 ;  /* 0x00000018201c722b */ /* 0x001fc4000000001c */
[----:B------:R-:W-:Y:S02]  /*1040*/  DADD R32, R32, 1 ;  /* 0x3ff0000020207429 */ /* 0x000fe40000000000 */
[----:B------:R-:W-:-:S03]  /*1050*/  DADD R26, R26, R24 ;  /* 0x000000001a1a7229 */ /* 0x000fc60000000018 */
[----:B-----5:R-:W0:Y:S03]  /*1060*/  F2F.F64.F32 R24, R9 ;  /* 0x0000000900187310 */ /* 0x020e260000201800 */
[C---:B-1----:R-:W-:Y:S02]  /*1070*/  DFMA R28, R32.reuse, R30, R28 ;  /* 0x0000001e201c722b */ /* 0x042fe4000000001c */
[----:B------:R-:W-:Y:S02]  /*1080*/  DADD R32, R32, 1 ;  /* 0x3ff0000020207429 */ /* 0x000fe40000000000 */
[----:B------:R-:W-:Y:S01]  /*1090*/  DADD R34, R26, R30 ;  /* 0x000000001a227229 */ /* 0x000fe2000000001e */
[----:B------:R-:W1:Y:S05]  /*10a0*/  F2F.F64.F32 R26, R8 ;  /* 0x00000008001a7310 */ /* 0x000e6a0000201800 */
[----:B0-----:R-:W-:-:S02]  /*10b0*/  DFMA R28, R32, R24, R28 ;  /* 0x00000018201c722b */ /* 0x001fc4000000001c */
[----:B------:R-:W-:Y:S01]  /*10c0*/  DADD R32, R32, 1 ;  /* 0x3ff0000020207429 */ /* 0x000fe20000000000 */
[----:B----4-:R-:W0:Y:S01]  /*10d0*/  F2F.F64.F32 R12, R40 ;  /* 0x00000028000c7310 */ /* 0x010e220000201800 */
[----:B------:R-:W-:-:S06]  /*10e0*/  DADD R34, R34, R24 ;  /* 0x0000000022227229 */ /* 0x000fcc0000000018 */
[C---:B-1----:R-:W-:Y:S02]  /*10f0*/  DFMA R28, R32.reuse, R26, R28 ;  /* 0x0000001a201c722b */ /* 0x042fe4000000001c */
[----:B------:R-:W-:Y:S01]  /*1100*/  DADD R32, R32, 1 ;  /* 0x3ff0000020207429 */ /* 0x000fe20000000000 */
[----:B------:R-:W1:Y:S01]  /*1110*/  F2F.F64.F32 R24, R41 ;  /* 0x0000002900187310 */ /* 0x000e620000201800 */
[----:B------:R-:W-:-:S06]  /*1120*/  DADD R34, R34, R26 ;  /* 0x0000000022227229 */ /* 0x000fcc000000001a */
[C---:B0-----:R-:W-:Y:S01]  /*1130*/  DFMA R28, R32.reuse, R12, R28 ;  /* 0x0000000c201c722b */ /* 0x041fe2000000001c */
[----:B------:R-:W0:Y:S01]  /*1140*/  F2F.F64.F32 R36, R36 ;  /* 0x0000002400247310 */ /* 0x000e220000201800 */
[----:B------:R-:W-:Y:S02]  /*1150*/  DADD R32, R32, 1 ;  /* 0x3ff0000020207429 */ /* 0x000fe40000000000 */
[----:B------:R-:W-:-:S06]  /*1160*/  DADD R34, R34, R12 ;  /* 0x0000000022227229 */ /* 0x000fcc000000000c */
[C---:B-1----:R-:W-:Y:S02]  /*1170*/  DFMA R28, R32.reuse, R24, R28 ;  /* 0x00000018201c722b */ /* 0x042fe4000000001c */
[----:B------:R-:W-:Y:S02]  /*1180*/  DADD R30, R32, 1 ;  /* 0x3ff00000201e7429 */ /* 0x000fe40000000000 */
[----:B------:R-:W-:-:S06]  /*1190*/  DADD R34, R34, R24 ;  /* 0x0000000022227229 */ /* 0x000fcc0000000018 */
[----:B0-----:R-:W-:Y:S02]  /*11a0*/  DFMA R8, R30, R36, R28 ;  /* 0x000000241e08722b */ /* 0x001fe4000000001c */
[----:B------:R-:W-:Y:S02]  /*11b0*/  DADD R32, R34, R36 ;  /* 0x0000000022207229 */ /* 0x000fe40000000024 */
[----:B------:R-:W-:Y:S01]  /*11c0*/  DADD R30, R30, 1 ;  /* 0x3ff000001e1e7429 */ /* 0x000fe20000000000 */
[----:B------:R-:W-:Y:S10]  /*11d0*/  BRA.U UP0, `(.L_x_13) ;  /* 0xfffffff9006c7547 */ /* 0x000ff4000b83ffff */
.L_x_12:
[----:B------:R-:W-:-:S09]  /*11e0*/  ULOP3.LUT UP0, URZ, UR5, 0xf, URZ, 0xc0, !UPT ;  /* 0x0000000f05ff7892 */ /* 0x000fd2000f80c0ff */
[----:B------:R-:W-:Y:S05]  /*11f0*/  BRA.U !UP0, `(.L_x_11) ;  /* 0x0000000508b07547 */ /* 0x000fea000b800000 */
[----:B------:R-:W-:Y:S02]  /*1200*/  ULOP3.LUT UR6, UR5, 0xf, URZ, 0xc0, !UPT ;  /* 0x0000000f05067892 */ /* 0x000fe4000f8ec0ff */
[----:B------:R-:W-:Y:S02]  /*1210*/  ULOP3.LUT UP1, URZ, UR5, 0x7, URZ, 0xc0, !UPT ;  /* 0x0000000705ff7892 */ /* 0x000fe4000f82c0ff */
[----:B------:R-:W-:-:S09]  /*1220*/  UISETP.GE.U32.AND UP0, UPT, UR6, 0x8, UPT ;  /* 0x000000080600788c */ /* 0x000fd2000bf06070 */
[----:B------:R-:W-:Y:S05]  /*1230*/  BRA.U !UP0, `(.L_x_14) ;  /* 0x0000000108d47547 */ /* 0x000fea000b800000 */
[----:B------:R-:W0:Y:S01]  /*1240*/  LDC R41, c[0x0][0x390] ;  /* 0x0000e400ff297b82 */ /* 0x000e220000000800 */
[----:B------:R-:W-:-:S07]  /*1250*/  VIADD R5, R23, UR4 ;  /* 0x0000000417057c36 */ /* 0x000fce0008000000 */
[----:B------:R-:W1:Y:S01]  /*1260*/  LDC.64 R2, c[0x0][0x380] ;  /* 0x0000e000ff027b82 */ /* 0x000e620000000a00 */
[----:B0-----:R-:W-:-:S04]  /*1270*/  IMAD R5, R5, R41, R4 ;  /* 0x0000002905057224 */ /* 0x001fc800078e0204 */
[----:B-1----:R-:W-:-:S05]  /*1280*/  IMAD.WIDE R2, R5, 0x4, R2 ;  /* 0x0000000405027825 */ /* 0x002fca00078e0202 */
[----:B------:R-:W2:Y:S01]  /*1290*/  LDG.E.CONSTANT R22, desc[UR8][R2.64] ;  /* 0x0000000802167981 */ /* 0x000ea2000c1e9900 */
[----:B------:R-:W-:-:S05]  /*12a0*/  IMAD.WIDE R24, R41, 0x4, R2 ;  /* 0x0000000429187825 */ /* 0x000fca00078e0202 */
[----:B------:R2:W3:Y:S01]  /*12b0*/  LDG.E.CONSTANT R42, desc[UR8][R24.64] ;  /* 0x00000008182a7981 */ /* 0x0004e2000c1e9900 */
        /* <DEDUP_REMOVED lines=12> */
[----:B------:R-:W-:Y:S01]  /*1380*/  UIADD3 UR4, UPT, UPT, UR4, 0x8, URZ ;  /* 0x0000000804047890 */ /* 0x000fe2000fffe0ff */
[----:B--2---:R-:W0:Y:S08]  /*1390*/  F2F.F64.F32 R24, R22 ;  /* 0x0000001600187310 */ /* 0x004e300000201800 */
[----:B---3--:R-:W1:Y:S01]  /*13a0*/  F2F.F64.F32 R2, R42 ;  /* 0x0000002a00027310 */ /* 0x008e620000201800 */
[----:B0-----:R-:W-:-:S02]  /*13b0*/  DADD R32, R32, R24 ;  /* 0x0000000020207229 */ /* 0x001fc40000000018 */
[C---:B------:R-:W-:Y:S02]  /*13c0*/  DFMA R24, R30.reuse, R24, R8 ;  /* 0x000000181e18722b */ /* 0x040fe40000000008 */
[----:B------:R-:W-:-:S03]  /*13d0*/  DADD R30, R30, 1 ;  /* 0x3ff000001e1e7429 */ /* 0x000fc60000000000 */
[----:B----4-:R-:W0:Y:S01]  /*13e0*/  F2F.F64.F32 R8, R13 ;  /* 0x0000000d00087310 */ /* 0x010e220000201800 */
[----:B-1----:R-:W-:-:S04]  /*13f0*/  DADD R32, R32, R2 ;  /* 0x0000000020207229 */ /* 0x002fc80000000002 */
[C---:B------:R-:W-:Y:S02]  /*1400*/  DFMA R24, R30.reuse, R2, R24 ;  /* 0x000000021e18722b */ /* 0x040fe40000000018 */
[----:B------:R-:W-:Y:S01]  /*1410*/  DADD R30, R30, 1 ;  /* 0x3ff000001e1e7429 */ /* 0x000fe20000000000 */
[----:B-----5:R-:W1:Y:S01]  /*1420*/  F2F.F64.F32 R2, R12 ;  /* 0x0000000c00027310 */ /* 0x020e620000201800 */
[----:B0-----:R-:W-:-:S06]  /*1430*/  DADD R32, R32, R8 ;  /* 0x0000000020207229 */ /* 0x001fcc0000000008 */
[C---:B------:R-:W-:Y:S02]  /*1440*/  DFMA R24, R30.reuse, R8, R24 ;  /* 0x000000081e18722b */ /* 0x040fe40000000018 */
[----:B------:R-:W-:Y:S01]  /*1450*/  DADD R30, R30, 1 ;  /* 0x3ff000001e1e7429 */ /* 0x000fe20000000000 */
[----:B------:R-:W0:Y:S01]  /*1460*/  F2F.F64.F32 R8, R10 ;  /* 0x0000000a00087310 */ /* 0x000e220000201800 */
[----:B-1----:R-:W-:-:S06]  /*1470*/  DADD R32, R32, R2 ;  /* 0x0000000020207229 */ /* 0x002fcc0000000002 */
[C---:B------:R-:W-:Y:S02]  /*1480*/  DFMA R24, R30.reuse, R2, R24 ;  /* 0x000000021e18722b */ /* 0x040fe40000000018 */
[----:B------:R-:W-:Y:S01]  /*1490*/  DADD R30, R30, 1 ;  /* 0x3ff000001e1e7429 */ /* 0x000fe20000000000 */
[----:B------:R-:W1:Y:S01]  /*14a0*/  F2F.F64.F32 R2, R6 ;  /* 0x0000000600027310 */ /* 0x000e620000201800 */
        /* <DEDUP_REMOVED lines=10> */
[----:B------:R-:W-:Y:S02]  /*1550*/  DADD R30, R30, 1 ;  /* 0x3ff000001e1e7429 */ /* 0x000fe40000000000 */
[----:B-1----:R-:W-:-:S06]  /*1560*/  DADD R32, R32, R2 ;  /* 0x0000000020207229 */ /* 0x002fcc0000000002 */
[C---:B------:R-:W-:Y:S02]  /*1570*/  DFMA R8, R30.reuse, R2, R8 ;  /* 0x000000021e08722b */ /* 0x040fe40000000008 */
[----:B------:R-:W-:-:S11]  /*1580*/  DADD R30, R30, 1 ;  /* 0x3ff000001e1e7429 */ /* 0x000fd60000000000 */
.L_x_14:
[----:B------:R-:W-:Y:S05]  /*1590*/  BRA.U !UP1, `(.L_x_11) ;  /* 0x0000000109c87547 */ /* 0x000fea000b800000 */
[----:B------:R-:W-:Y:S02]  /*15a0*/  ULOP3.LUT UR6, UR5, 0x7, URZ, 0xc0, !UPT ;  /* 0x0000000705067892 */ /* 0x000fe4000f8ec0ff */
[----:B------:R-:W-:Y:S02]  /*15b0*/  ULOP3.LUT UP1, URZ, UR5, 0x3, URZ, 0xc0, !UPT ;  /* 0x0000000305ff7892 */ /* 0x000fe4000f82c0ff */
[----:B------:R-:W-:-:S09]  /*15c0*/  UISETP.GE.U32.AND UP0, UPT, UR6, 0x4, UPT ;  /* 0x000000040600788c */ /* 0x000fd2000bf06070 */
[----:B------:R-:W-:Y:S05]  /*15d0*/  BRA.U !UP0, `(.L_x_15) ;  /* 0x0000000108747547 */ /* 0x000fea000b800000 */
[----:B------:R-:W0:Y:S01]  /*15e0*/  LDC R35, c[0x0][0x390] ;  /* 0x0000e400ff237b82 */ /* 0x000e220000000800 */
[----:B------:R-:W-:-:S07]  /*15f0*/  IADD3 R5, PT, PT, R23, UR4, RZ ;  /* 0x0000000417057c10 */ /* 0x000fce000fffe0ff */
[----:B------:R-:W1:Y:S01]  /*1600*/  LDC.64 R2, c[0x0][0x380] ;  /* 0x0000e000ff027b82 */ /* 0x000e620000000a00 */
[----:B0-----:R-:W-:-:S04]  /*1610*/  IMAD R5, R5, R35, R4 ;  /* 0x0000002305057224 */ /* 0x001fc800078e0204 */
[----:B-1----:R-:W-:-:S05]  /*1620*/  IMAD.WIDE R2, R5, 0x4, R2 ;  /* 0x0000000405027825 */ /* 0x002fca00078e0202 */
[----:B------:R-:W2:Y:S01]  /*1630*/  LDG.E.CONSTANT R0, desc[UR8][R2.64] ;  /* 0x0000000802007981 */ /* 0x000ea2000c1e9900 */
[----:B------:R-:W-:-:S05]  /*1640*/  IMAD.WIDE R24, R35, 0x4, R2 ;  /* 0x0000000423187825 */ /* 0x000fca00078e0202 */
[----:B------:R-:W3:Y:S01]  /*1650*/  LDG.E.CONSTANT R26, desc[UR8][R24.64] ;  /* 0x00000008181a7981 */ /* 0x000ee2000c1e9900 */
[----:B------:R-:W-:-:S05]  /*1660*/  IMAD.WIDE R28, R35, 0x4, R24 ;  /* 0x00000004231c7825 */ /* 0x000fca00078e0218 */
[----:B------:R-:W4:Y:S01]  /*1670*/  LDG.E.CONSTANT R5, desc[UR8][R28.64] ;  /* 0x000000081c057981 */ /* 0x000f22000c1e9900 */
[----:B------:R-:W-:-:S06]  /*1680*/  IMAD.WIDE R34, R35, 0x4, R28 ;  /* 0x0000000423227825 */ /* 0x000fcc00078e021c */
[----:B------:R-:W5:Y:S01]  /*1690*/  LDG.E.CONSTANT R34, desc[UR8][R34.64] ;  /* 0x0000000822227981 */ /* 0x000f62000c1e9900 */
[----:B------:R-:W-:Y:S01]  /*16a0*/  UIADD3 UR4, UPT, UPT, UR4, 0x4, URZ ;  /* 0x0000000404047890 */ /* 0x000fe2000fffe0ff */
[----:B--2---:R-:W0:Y:S08]  /*16b0*/  F2F.F64.F32 R12, R0 ;  /* 0x00000000000c7310 */ /* 0x004e300000201800 */
[----:B---3--:R-:W1:Y:S01]  /*16c0*/  F2F.F64.F32 R26, R26 ;  /* 0x0000001a001a7310 */ /* 0x008e620000201800 */
[----:B0-----:R-:W-:-:S07]  /*16d0*/  DFMA R8, R30, R12, R8 ;  /* 0x0000000c1e08722b */ /* 0x001fce0000000008 */
[----:B----4-:R-:W0:Y:S01]  /*16e0*/  F2F.F64.F32 R2, R5 ;  /* 0x0000000500027310 */ /* 0x010e220000201800 */
[----:B------:R-:W-:Y:S02]  /*16f0*/  DADD R30, R30, 1 ;  /* 0x3ff000001e1e7429 */ /* 0x000fe40000000000 */
[----:B------:R-:W-:-:S05]  /*1700*/  DADD R32, R32, R12 ;  /* 0x0000000020207229 */ /* 0x000fca000000000c */
[----:B-----5:R-:W2:Y:S01]  /*1710*/  F2F.F64.F32 R12, R34 ;  /* 0x00000022000c7310 */ /* 0x020ea20000201800 */
[C---:B-1----:R-:W-:Y:S02]  /*1720*/  DFMA R8, R30.reuse, R26, R8 ;  /* 0x0000001a1e08722b */ /* 0x042fe40000000008 */
[----:B------:R-:W-:Y:S02]  /*1730*/  DADD R30, R30, 1 ;  /* 0x3ff000001e1e7429 */ /* 0x000fe40000000000 */
[----:B------:R-:W-:-:S06]  /*1740*/  DADD R32, R32, R26 ;  /* 0x0000000020207229 */ /* 0x000fcc000000001a */
[C---:B0-----:R-:W-:Y:S02]  /*1750*/  DFMA R8, R30.reuse, R2, R8 ;  /* 0x000000021e08722b */ /* 0x041fe40000000008 */
[----:B------:R-:W-:Y:S02]  /*1760*/  DADD R30, R30, 1 ;  /* 0x3ff000001e1e7429 */ /* 0x000fe40000000000 */
[----:B------:R-:W-:-:S06]  /*1770*/  DADD R32, R32, R2 ;  /* 0x0000000020207229 */ /* 0x000fcc0000000002 */
[----:B--2---:R-:W-:Y:S02]  /*1780*/  DFMA R8, R30, R12, R8 ;  /* 0x0000000c1e08722b */ /* 0x004fe40000000008 */
[----:B------:R-:W-:Y:S02]  /*1790*/  DADD R32, R32, R12 ;  /* 0x0000000020207229 */ /* 0x000fe4000000000c */
[----:B------:R-:W-:-:S11]  /*17a0*/  DADD R30, R30, 1 ;  /* 0x3ff000001e1e7429 */ /* 0x000fd60000000000 */
.L_x_15:
[----:B------:R-:W-:Y:S05]  /*17b0*/  BRA.U !UP1, `(.L_x_11) ;  /* 0x0000000109407547 */ /* 0x000fea000b800000 */
[----:B------:R-:W0:Y:S01]  /*17c0*/  LDC.64 R24, c[0x0][0x380] ;  /* 0x0000e000ff187b82 */ /* 0x000e220000000a00 */
[----:B------:R-:W1:Y:S01]  /*17d0*/  LDCU UR6, c[0x0][0x390] ;  /* 0x00007200ff0677ac */ /* 0x000e620008000800 */
[----:B------:R-:W-:Y:S01]  /*17e0*/  VIADD R3, R23, UR4 ;  /* 0x0000000417037c36 */ /* 0x000fe20008000000 */
[----:B------:R-:W-:-:S04]  /*17f0*/  ULOP3.LUT UR5, UR5, 0x3, URZ, 0xc0, !UPT ;  /* 0x0000000305057892 */ /* 0x000fc8000f8ec0ff */
[----:B------:R-:W-:Y:S01]  /*1800*/  UIADD3 UR5, UPT, UPT, -UR5, URZ, URZ ;  /* 0x000000ff05057290 */ /* 0x000fe2000fffe1ff */
[----:B-1----:R-:W-:-:S11]  /*1810*/  IMAD R5, R3, UR6, R4 ;  /* 0x0000000603057c24 */ /* 0x002fd6000f8e0204 */
.L_x_16:
[----:B0-----:R-:W-:-:S06]  /*1820*/  IMAD.WIDE R2, R5, 0x4, R24 ;  /* 0x0000000405027825 */ /* 0x001fcc00078e0218 */
[----:B------:R-:W2:Y:S01]  /*1830*/  LDG.E.CONSTANT R2, desc[UR8][R2.64] ;  /* 0x0000000802027981 */ /* 0x000ea2000c1e9900 */
[----:B------:R-:W-:Y:S01]  /*1840*/  UIADD3 UR5, UPT, UPT, UR5, 0x1, URZ ;  /* 0x0000000105057890 */ /* 0x000fe2000fffe0ff */
[----:B------:R-:W-:-:S03]  /*1850*/  IADD3 R5, PT, PT, R5, UR6, RZ ;  /* 0x0000000605057c10 */ /* 0x000fc6000fffe0ff */
[----:B------:R-:W-:Y:S01]  /*1860*/  UISETP.NE.AND UP0, UPT, UR5, URZ, UPT ;  /* 0x000000ff0500728c */ /* 0x000fe2000bf05270 */
[----:B--2---:R-:W0:Y:S02]  /*1870*/  F2F.F64.F32 R12, R2 ;  /* 0x00000002000c7310 */ /* 0x004e240000201800 */
[C---:B0-----:R-:W-:Y:S02]  /*1880*/  DFMA R8, R12.reuse, R30, R8 ;  /* 0x0000001e0c08722b */ /* 0x041fe40000000008 */
[----:B------:R-:W-:Y:S02]  /*1890*/  DADD R32, R12, R32 ;  /* 0x000000000c207229 */ /* 0x000fe40000000020 */
[----:B------:R-:W-:Y:S02]  /*18a0*/  DADD R30, R30, 1 ;  /* 0x3ff000001e1e7429 */ /* 0x000fe40000000000 */
[----:B------:R-:W-:Y:S09]  /*18b0*/  BRA.U UP0, `(.L_x_16) ;  /* 0xfffffffd00d87547 */ /* 0x000ff2000b83ffff */
.L_x_11:
[----:B------:R-:W0:Y:S01]  /*18c0*/  LDC R0, c[0x0][0x394] ;  /* 0x0000e500ff007b82 */ /* 0x000e220000000800 */
[----:B------:R-:W1:Y:S01]  /*18d0*/  LDCU UR5, c[0x0][0x390] ;  /* 0x00007200ff0577ac */ /* 0x000e620008000800 */
[----:B------:R-:W-:Y:S01]  /*18e0*/  BSSY.RECONVERGENT B0, `(.L_x_17) ;  /* 0x0000048000007945 */ /* 0x000fe20003800200 */
[----:B------:R-:W-:Y:S02]  /*18f0*/  CS2R R24, SRZ ;  /* 0x0000000000187805 */ /* 0x000fe4000001ff00 */
[----:B0-----:R-:W-:-:S04]  /*1900*/  IADD3 R0, PT, PT, -R11, 0x1, R0 ;  /* 0x000000010b007810 */ /* 0x001fc80007ffe100 */
[----:B------:R-:W-:-:S13]  /*1910*/  LOP3.LUT P0, R0, R0, 0x3, RZ, 0xc0, !PT ;  /* 0x0000000300007812 */ /* 0x000fda000780c0ff */
[----:B-1----:R-:W-:Y:S05]  /*1920*/  @!P0 BRA `(.L_x_18) ;  /* 0x00000004000c8947 */ /* 0x002fea0003800000 */
[----:B------:R-:W0:Y:S01]  /*1930*/  LDCU UR4, c[0x0][0x390] ;  /* 0x00007200ff0477ac */ /* 0x000e220008000800 */
[----:B------:R-:W-:Y:S01]  /*1940*/  IMAD.MOV R22, RZ, RZ, -R0 ;  /* 0x000000ffff167224 */ /* 0x000fe200078e0a00 */
[----:B------:R-:W-:Y:S02]  /*1950*/  MOV R0, R11 ;  /* 0x0000000b00007202 */ /* 0x000fe40000000f00 */
[----:B------:R-:W-:Y:S01]  /*1960*/  CS2R R24, SRZ ;  /* 0x0000000000187805 */ /* 0x000fe2000001ff00 */
[--C-:B0-----:R-:W-:Y:S02]  /*1970*/  IMAD R23, R23, UR4, R4.reuse ;  /* 0x0000000417177c24 */ /* 0x101fe4000f8e0204 */
[----:B------:R-:W-:-:S07]  /*1980*/  IMAD R30, R7, UR4, R4 ;  /* 0x00000004071e7c24 */ /* 0x000fce000f8e0204 */
.L_x_23:
[----:B------:R-:W0:Y:S02]  /*1990*/  LDC.64 R26, c[0x0][0x380] ;  /* 0x0000e000ff1a7b82 */ /* 0x000e240000000a00 */
[----:B0-----:R-:W-:-:S06]  /*19a0*/  IMAD.WIDE R26, R30, 0x4, R26 ;  /* 0x000000041e1a7825 */ /* 0x001fcc00078e021a */
[----:B------:R-:W2:Y:S01]  /*19b0*/  LDG.E.CONSTANT R26, desc[UR8][R26.64] ;  /* 0x000000081a1a7981 */ /* 0x000ea2000c1e9900 */
[----:B------:R-:W-:Y:S01]  /*19c0*/  BSSY.RECONVERGENT B1, `(.L_x_19) ;  /* 0x0000022000017945 */ /* 0x000fe20003800200 */
[----:B------:R-:W-:Y:S01]  /*19d0*/  IMAD.MOV.U32 R7, RZ, RZ, R0 ;  /* 0x000000ffff077224 */ /* 0x000fe200078e0000 */
[----:B------:R-:W-:Y:S01]  /*19e0*/  MOV R5, 0x7fffffff ;  /* 0x7fffffff00057802 */ /* 0x000fe20000000f00 */
[----:B--2---:R-:W0:Y:S01]  /*19f0*/  F2F.F64.F32 R2, R26 ;  /* 0x0000001a00027310 */ /* 0x004e220000201800 */
[----:B------:R-:W-:Y:S01]  /*1a00*/  FSETP.NE.AND P0, PT, R26, RZ, PT ;  /* 0x000000ff1a00720b */ /* 0x000fe20003f05000 */
[----:B0-----:R-:W-:-:S12]  /*1a10*/  DFMA R12, R20, R2, R8 ;  /* 0x00000002140c722b */ /* 0x001fd80000000008 */
[----:B------:R-:W-:Y:S05]  /*1a20*/  @!P0 BRA `(.L_x_20) ;  /* 0x00000000006c8947 */ /* 0x000fea0003800000 */
[----:B------:R-:W0:Y:S01]  /*1a30*/  MUFU.RCP64H R9, R3 ;  /* 0x0000000300097308 */ /* 0x000e220000001800 */
[----:B------:R-:W-:Y:S01]  /*1a40*/  IMAD.MOV.U32 R8, RZ, RZ, 0x1 ;  /* 0x00000001ff087424 */ /* 0x000fe200078e00ff */
[C---:B------:R-:W-:Y:S01]  /*1a50*/  DADD R28, R2.reuse, -R24 ;  /* 0x00000000021c7229 */ /* 0x040fe20000000818 */
[----:B------:R-:W-:Y:S09]  /*1a60*/  BSSY.RECONVERGENT B2, `(.L_x_21) ;  /* 0x0000015000027945 */ /* 0x000ff20003800200 */
[----:B------:R-:W-:Y:S01]  /*1a70*/  FSETP.GEU.AND P1, PT, |R29|, 6.5827683646048100446e-37, PT ;  /* 0x036000001d00780b */ /* 0x000fe20003f2e200 */
[----:B0-----:R-:W-:-:S08]  /*1a80*/  DFMA R26, -R2, R8, 1 ;  /* 0x3ff00000021a742b */ /* 0x001fd00000000108 */
[----:B------:R-:W-:-:S08]  /*1a90*/  DFMA R26, R26, R26, R26 ;  /* 0x0000001a1a1a722b */ /* 0x000fd0000000001a */
[----:B------:R-:W-:-:S08]  /*1aa0*/  DFMA R26, R8, R26, R8 ;  /* 0x0000001a081a722b */ /* 0x000fd00000000008 */
[----:B------:R-:W-:-:S08]  /*1ab0*/  DFMA R8, -R2, R26, 1 ;  /* 0x3ff000000208742b */ /* 0x000fd0000000011a */
[----:B------:R-:W-:-:S08]  /*1ac0*/  DFMA R8, R26, R8, R26 ;  /* 0x000000081a08722b */ /* 0x000fd0000000001a */
[----:B------:R-:W-:-:S08]  /*1ad0*/  DMUL R24, R28, R8 ;  /* 0x000000081c187228 */ /* 0x000fd00000000000 */
[----:B------:R-:W-:-:S08]  /*1ae0*/  DFMA R26, -R2, R24, R28 ;  /* 0x00000018021a722b */ /* 0x000fd0000000011c */
[----:B------:R-:W-:-:S10]  /*1af0*/  DFMA R8, R8, R26, R24 ;  /* 0x0000001a0808722b */ /* 0x000fd40000000018 */
[----:B------:R-:W-:-:S05]  /*1b00*/  FFMA R0, RZ, R3, R9 ;  /* 0x00000003ff007223 */ /* 0x000fca0000000009 */
[----:B------:R-:W-:-:S13]  /*1b10*/  FSETP.GT.AND P0, PT, |R0|, 1.469367938527859385e-39, PT ;  /* 0x001000000000780b */ /* 0x000fda0003f04200 */
[----:B------:R-:W-:Y:S05]  /*1b20*/  @P0 BRA P1, `(.L_x_22) ;  /* 0x0000000000200947 */ /* 0x000fea0000800000 */
[----:B------:R-:W-:Y:S01]  /*1b30*/  IMAD.MOV.U32 R25, RZ, RZ, R29 ;  /* 0x000000ffff197224 */ /* 0x000fe200078e001d */
[----:B------:R-:W-:Y:S01]  /*1b40*/  MOV R24, R28 ;  /* 0x0000001c00187202 */ /* 0x000fe20000000f00 */
[----:B------:R-:W-:Y:S01]  /*1b50*/  IMAD.MOV.U32 R29, RZ, RZ, R3 ;  /* 0x000000ffff1d7224 */ /* 0x000fe200078e0003 */
[----:B------:R-:W-:Y:S02]  /*1b60*/  MOV R26, R2 ;  /* 0x00000002001a7202 */ /* 0x000fe40000000f00 */
[----:B------:R-:W-:-:S07]  /*1b70*/  MOV R0, 0x1b90 ;  /* 0x00001b9000007802 */ /* 0x000fce0000000f00 */
[----:B------:R-:W-:Y:S05]  /*1b80*/  CALL.REL.NOINC `($__internal_1_$__cuda_sm20_div_rn_f64_full) ;  /* 0x0000001000d07944 */ /* 0x000fea0003c00000 */
[----:B------:R-:W-:Y:S01]  /*1b90*/  MOV R8, R6 ;  /* 0x0000000600087202 */ /* 0x000fe20000000f00 */
[----:B------:R-:W-:-:S07]  /*1ba0*/  IMAD.MOV.U32 R9, RZ, RZ, R5 ;  /* 0x000000ffff097224 */ /* 0x000fce00078e0005 */
.L_x_22:
[----:B------:R-:W-:Y:S05]  /*1bb0*/  BSYNC.RECONVERGENT B2 ;  /* 0x0000000000027941 */ /* 0x000fea0003800200 */
.L_x_21:
[----:B------:R-:W-:-:S06]  /*1bc0*/  DMUL R8, R8, 100 ;  /* 0x4059000008087828 */ /* 0x000fcc0000000000 */
[----:B------:R0:W1:Y:S05]  /*1bd0*/  F2F.F32.F64 R5, R8 ;  /* 0x0000000800057310 */ /* 0x00006a0000301000 */
.L_x_20:
[----:B------:R-:W-:Y:S05]  /*1be0*/  BSYNC.RECONVERGENT B1 ;  /* 0x0000000000017941 */ /* 0x000fea0003800200 */
.L_x_19:
[----:B------:R-:W2:Y:S01]  /*1bf0*/  LDC.64 R24, c[0x0][0x380] ;  /* 0x0000e000ff187b82 */ /* 0x000ea20000000a00 */
[----:B------:R-:W-:-:S07]  /*1c00*/  DADD R32, R2, R32 ;  /* 0x0000000002207229 */ /* 0x000fce0000000020 */
[----:B------:R-:W3:Y:S01]  /*1c10*/  LDC.64 R26, c[0x0][0x3a0] ;  /* 0x0000e800ff1a7b82 */ /* 0x000ee20000000a00 */
[----:B--2---:R-:W-:-:S05]  /*1c20*/  IMAD.WIDE R24, R23, 0x4, R24 ;  /* 0x0000000417187825 */ /* 0x004fca00078e0218 */
[----:B------:R2:W4:Y:S01]  /*1c30*/  LDG.E.CONSTANT R28, desc[UR8][R24.64] ;  /* 0x00000008181c7981 */ /* 0x000522000c1e9900 */
[----:B------:R-:W-:Y:S01]  /*1c40*/  DMUL R2, R16, R32 ;  /* 0x0000002010027228 */ /* 0x000fe20000000000 */
[----:B------:R-:W-:Y:S01]  /*1c50*/  IADD3 R22, PT, PT, R22, 0x1, RZ ;  /* 0x0000000116167810 */ /* 0x000fe20007ffe0ff */
[C---:B---3--:R-:W-:Y:S01]  /*1c60*/  IMAD.WIDE R26, R30.reuse, 0x4, R26 ;  /* 0x000000041e1a7825 */ /* 0x048fe200078e021a */
[C---:B------:R-:W-:Y:S01]  /*1c70*/  DADD R34, R20.reuse, 1 ;  /* 0x3ff0000014227429 */ /* 0x040fe20000000000 */
[----:B------:R-:W-:Y:S02]  /*1c80*/  IADD3 R30, PT, PT, R30, UR5, RZ ;  /* 0x000000051e1e7c10 */ /* 0x000fe4000fffe0ff */
[----:B------:R-:W-:Y:S01]  /*1c90*/  ISETP.NE.AND P0, PT, R22, RZ, PT ;  /* 0x000000ff1600720c */ /* 0x000fe20003f05270 */
[----:B-1----:R1:W-:Y:S01]  /*1ca0*/  STG.E desc[UR8][R26.64], R5 ;  /* 0x000000051a007986 */ /* 0x0023e2000c101908 */
[----:B------:R-:W-:Y:S01]  /*1cb0*/  DFMA R2, R20, R12, -R2 ;  /* 0x0000000c1402722b */ /* 0x000fe20000000802 */
[----:B------:R-:W-:-:S02]  /*1cc0*/  VIADD R0, R7, 0x1 ;  /* 0x0000000107007836 */ /* 0x000fc40000000000 */
[----:B------:R-:W-:-:S05]  /*1cd0*/  VIADD R23, R23, UR5 ;  /* 0x0000000517177c36 */ /* 0x000fca0008000000 */
[----:B------:R-:W-:-:S08]  /*1ce0*/  DMUL R2, R14, R2 ;  /* 0x000000020e027228 */ /* 0x000fd00000000000 */
[----:B0-----:R-:W-:-:S08]  /*1cf0*/  DFMA R8, -R16, R2, R32 ;  /* 0x000000021008722b */ /* 0x001fd00000000120 */
[----:B------:R-:W-:-:S08]  /*1d00*/  DMUL R8, R8, R18 ;  /* 0x0000001208087228 */ /* 0x000fd00000000000 */
[----:B--2---:R-:W-:Y:S02]  /*1d10*/  DFMA R24, R34, R2, R8 ;  /* 0x000000022218722b */ /* 0x004fe40000000008 */
[----:B------:R-:W-:Y:S01]  /*1d20*/  DADD R8, R12, -R32 ;  /* 0x000000000c087229 */ /* 0x000fe20000000820 */
[----:B----4-:R-:W0:Y:S02]  /*1d30*/  F2F.F64.F32 R28, R28 ;  /* 0x0000001c001c7310 */ /* 0x010e240000201800 */
[----:B0-----:R-:W-:Y:S01]  /*1d40*/  DADD R32, R32, -R28 ;  /* 0x0000000020207229 */ /* 0x001fe2000000081c */
[----:B-1----:R-:W-:Y:S10]  /*1d50*/  @P0 BRA `(.L_x_23) ;  /* 0xfffffffc000c0947 */ /* 0x002ff4000383ffff */
.L_x_18:
[----:B------:R-:W-:Y:S05]  /*1d60*/  BSYNC.RECONVERGENT B0 ;  /* 0x0000000000007941 */ /* 0x000fea0003800200 */
.L_x_17:
[----:B------:R-:W0:Y:S02]  /*1d70*/  LDCU UR4, c[0x0][0x394] ;  /* 0x00007280ff0477ac */ /* 0x000e240008000800 */
[----:B0-----:R-:W-:-:S04]  /*1d80*/  IADD3 R11, PT, PT, -R11, UR4, RZ ;  /* 0x000000040b0b7c10 */ /* 0x001fc8000fffe1ff */
[----:B------:R-:W-:-:S13]  /*1d90*/  ISETP.GE.U32.AND P0, PT, R11, 0x3, PT ;  /* 0x000000030b00780c */ /* 0x000fda0003f06070 */
[----:B------:R-:W-:Y:S05]  /*1da0*/  @!P0 EXIT ;  /* 0x000000000000894d */ /* 0x000fea0003800000 */
[----:B------:R-:W0:Y:S01]  /*1db0*/  LDC R3, c[0x0][0x390] ;  /* 0x0000e400ff037b82 */ /* 0x000e220000000800 */
[----:B------:R-:W1:Y:S01]  /*1dc0*/  LDCU UR5, c[0x0][0x398] ;  /* 0x00007300ff0577ac */ /* 0x000e620008000800 */
[C---:B------:R-:W-:Y:S01]  /*1dd0*/  VIADD R2, R7.reuse, -UR4 ;  /* 0x8000000407027c36 */ /* 0x040fe20008000000 */
[----:B-1----:R-:W-:-:S05]  /*1de0*/  IADD3 R0, PT, PT, R7, -UR5, RZ ;  /* 0x8000000507007c10 */ /* 0x002fca000fffe0ff */
[-C--:B0-----:R-:W-:Y:S02]  /*1df0*/  IMAD R5, R0, R3.reuse, R3 ;  /* 0x0000000300057224 */ /* 0x081fe400078e0203 */
[----:B------:R-:W-:-:S03]  /*1e00*/  IMAD R3, R7, R3, R4 ;  /* 0x0000000307037224 */ /* 0x000fc600078e0204 */
[----:B------:R-:W-:-:S07]  /*1e10*/  IADD3 R4, PT, PT, R4, R5, RZ ;  /* 0x0000000504047210 */ /* 0x000fce0007ffe0ff */
.L_x_40:
[----:B------:R-:W0:Y:S02]  /*1e20*/  LDC.64 R12, c[0x0][0x380] ;  /* 0x0000e000ff0c7b82 */ /* 0x000e240000000a00 */
[----:B0-----:R-:W-:-:S06]  /*1e30*/  IMAD.WIDE R10, R3, 0x4, R12 ;  /* 0x00000004030a7825 */ /* 0x001fcc00078e020c */
[----:B------:R-:W2:Y:S01]  /*1e40*/  LDG.E.CONSTANT R10, desc[UR8][R10.64] ;  /* 0x000000080a0a7981 */ /* 0x000ea2000c1e9900 */
[----:B------:R-:W-:Y:S01]  /*1e50*/  BSSY.RECONVERGENT B0, `(.L_x_24) ;  /* 0x000001e000007945 */ /* 0x000fe20003800200 */
[----:B------:R-:W-:Y:S01]  /*1e60*/  IMAD.MOV.U32 R6, RZ, RZ, 0x7fffffff ;  /* 0x7fffffffff067424 */ /* 0x000fe200078e00ff */
[----:B--2---:R-:W0:Y:S01]  /*1e70*/  F2F.F64.F32 R22, R10 ;  /* 0x0000000a00167310 */ /* 0x004e220000201800 */
[----:B------:R-:W-:Y:S01]  /*1e80*/  FSETP.NE.AND P0, PT, R10, RZ, PT ;  /* 0x000000ff0a00720b */ /* 0x000fe20003f05000 */
[----:B0-----:R-:W-:-:S12]  /*1e90*/  DFMA R30, R20, R22, R8 ;  /* 0x00000016141e722b */ /* 0x001fd80000000008 */
[----:B------:R-:W-:Y:S05]  /*1ea0*/  @!P0 BRA `(.L_x_25) ;  /* 0x0000000000608947 */ /* 0x000fea0003800000 */
[----:B------:R-:W0:Y:S01]  /*1eb0*/  MUFU.RCP64H R7, R23 ;  /* 0x0000001700077308 */ /* 0x000e220000001800 */
[----:B------:R-:W-:Y:S01]  /*1ec0*/  MOV R6, 0x1 ;  /* 0x0000000100067802 */ /* 0x000fe20000000f00 */
        /* <DEDUP_REMOVED lines=15> */
[----:B------:R-:W-:Y:S02]  /*1fc0*/  MOV R29, R23 ;  /* 0x00000017001d7202 */ /* 0x000fe40000000f00 */
[----:B------:R-:W-:-:S07]  /*1fd0*/  MOV R0, 0x1ff0 ;  /* 0x00001ff000007802 */ /* 0x000fce0000000f00 */
[----:B------:R-:W-:Y:S05]  /*1fe0*/  CALL.REL.NOINC `($__internal_1_$__cuda_sm20_div_rn_f64_full) ;  /* 0x0000000c00b87944 */ /* 0x000fea0003c00000 */
[----:B------:R-:W-:-:S07]  /*1ff0*/  IMAD.MOV.U32 R7, RZ, RZ, R5 ;  /* 0x000000ffff077224 */ /* 0x000fce00078e0005 */
.L_x_27:
[----:B------:R-:W-:Y:S05]  /*2000*/  BSYNC.RECONVERGENT B1 ;  /* 0x0000000000017941 */ /* 0x000fea0003800200 */
.L_x_26:
[----:B------:R-:W-:-:S10]  /*2010*/  DMUL R6, R6, 100 ;  /* 0x4059000006067828 */ /* 0x000fd40000000000 */
[----:B------:R0:W1:Y:S02]  /*2020*/  F2F.F32.F64 R6, R6 ;  /* 0x0000000600067310 */ /* 0x0000640000301000 */
.L_x_25:
[----:B------:R-:W-:Y:S05]  /*2030*/  BSYNC.RECONVERGENT B0 ;  /* 0x0000000000007941 */ /* 0x000fea0003800200 */
.L_x_24:
[----:B0-----:R-:W0:Y:S01]  /*2040*/  LDC R7, c[0x0][0x390] ;  /* 0x0000e400ff077b82 */ /* 0x001e220000000800 */
[----:B------:R-:W-:-:S04]  /*2050*/  IMAD.WIDE R34, R3, 0x4, R12 ;  /* 0x0000000403227825 */ /* 0x000fc800078e020c */
[----:B------:R-:W-:Y:S01]  /*2060*/  IMAD.WIDE R28, R4, 0x4, R12 ;  /* 0x00000004041c7825 */ /* 0x000fe200078e020c */
[----:B------:R-:W-:Y:S02]  /*2070*/  DADD R32, R22, R32 ;  /* 0x0000000016207229 */ /* 0x000fe40000000020 */
[----:B------:R-:W2:Y:S02]  /*2080*/  LDC.64 R24, c[0x0][0x3a0] ;  /* 0x0000e800ff187b82 */ /* 0x000ea40000000a00 */
[----:B------:R3:W4:Y:S01]  /*2090*/  LDG.E.CONSTANT R10, desc[UR8][R28.64] ;  /* 0x000000081c0a7981 */ /* 0x000722000c1e9900 */
[----:B0-----:R-:W-:-:S05]  /*20a0*/  IMAD.WIDE R34, R7, 0x4, R34 ;  /* 0x0000000407227825 */ /* 0x001fca00078e0222 */
[----:B------:R-:W5:Y:S01]  /*20b0*/  LDG.E.CONSTANT R0, desc[UR8][R34.64] ;  /* 0x0000000822007981 */ /* 0x000f62000c1e9900 */
[----:B------:R-:W-:Y:S01]  /*20c0*/  DMUL R8, R16, R32 ;  /* 0x0000002010087228 */ /* 0x000fe20000000000 */
[----:B------:R-:W-:Y:S01]  /*20d0*/  BSSY.RECONVERGENT B0, `(.L_x_28) ;  /* 0x000002c000007945 */ /* 0x000fe20003800200 */
[----:B--2---:R-:W-:Y:S01]  /*20e0*/  IMAD.WIDE R24, R3, 0x4, R24 ;  /* 0x0000000403187825 */ /* 0x004fe200078e0218 */
[----:B---3--:R-:W-:Y:S01]  /*20f0*/  DADD R28, R20, 1 ;  /* 0x3ff00000141c7429 */ /* 0x008fe20000000000 */
[----:B------:R-:W-:-:S03]  /*2100*/  MOV R5, 0x7fffffff ;  /* 0x7fffffff00057802 */ /* 0x000fc60000000f00 */
[----:B-1----:R0:W-:Y:S01]  /*2110*/  STG.E desc[UR8][R24.64], R6 ;  /* 0x0000000618007986 */ /* 0x0021e2000c101908 */
[----:B------:R-:W-:Y:S02]  /*2120*/  DFMA R8, R20, R30, -R8 ;  /* 0x0000001e1408722b */ /* 0x000fe40000000808 */
[----:B------:R-:W-:-:S06]  /*2130*/  DADD R30, R30, -R32 ;  /* 0x000000001e1e7229 */ /* 0x000fcc0000000820 */
[----:B------:R-:W-:-:S08]  /*2140*/  DMUL R8, R14, R8 ;  /* 0x000000080e087228 */ /* 0x000fd00000000000 */
[----:B------:R-:W-:-:S08]  /*2150*/  DFMA R26, -R16, R8, R32 ;  /* 0x00000008101a722b */ /* 0x000fd00000000120 */
[----:B------:R-:W-:-:S08]  /*2160*/  DMUL R26, R26, R18 ;  /* 0x000000121a1a7228 */ /* 0x000fd00000000000 */
[----:B------:R-:W-:Y:S01]  /*2170*/  DFMA R8, R28, R8, R26 ;  /* 0x000000081c08722b */ /* 0x000fe2000000001a */
[----:B----4-:R-:W1:Y:S02]  /*2180*/  F2F.F64.F32 R10, R10 ;  /* 0x0000000a000a7310 */ /* 0x010e640000201800 */
[----:B-1----:R-:W-:-:S06]  /*2190*/  DADD R32, R32, -R10 ;  /* 0x0000000020207229 */ /* 0x002fcc000000080a */
[----:B-----5:R-:W1:Y:S01]  /*21a0*/  F2F.F64.F32 R22, R0 ;  /* 0x0000000000167310 */ /* 0x020e620000201800 */
[----:B------:R-:W-:Y:S01]  /*21b0*/  FSETP.NE.AND P0, PT, R0, RZ, PT ;  /* 0x000000ff0000720b */ /* 0x000fe20003f05000 */
[----:B-1----:R-:W-:-:S12]  /*21c0*/  DFMA R30, R20, R22, R30 ;  /* 0x00000016141e722b */ /* 0x002fd8000000001e */
[----:B0-----:R-:W-:Y:S05]  /*21d0*/  @!P0 BRA `(.L_x_29) ;  /* 0x00000000006c8947 */ /* 0x001fea0003800000 */
[----:B------:R-:W0:Y:S01]  /*21e0*/  MUFU.RCP64H R11, R23 ;  /* 0x00000017000b7308 */ /* 0x000e220000001800 */
[----:B------:R-:W-:Y:S01]  /*21f0*/  IMAD.MOV.U32 R10, RZ, RZ, 0x1 ;  /* 0x00000001ff0a7424 */ /* 0x000fe200078e00ff */
[----:B------:R-:W-:Y:S01]  /*2200*/  DADD R26, -R8, R22 ;  /* 0x00000000081a7229 */ /* 0x000fe20000000116 */
        /* <DEDUP_REMOVED lines=13> */
[----:B------:R-:W-:Y:S01]  /*22e0*/  MOV R24, R26 ;  /* 0x0000001a00187202 */ /* 0x000fe20000000f00 */
[----:B------:R-:W-:Y:S01]  /*22f0*/  IMAD.MOV.U32 R25, RZ, RZ, R27 ;  /* 0x000000ffff197224 */ /* 0x000fe200078e001b */
[----:B------:R-:W-:Y:S01]  /*2300*/  MOV R26, R22 ;  /* 0x00000016001a7202 */ /* 0x000fe20000000f00 */
[----:B------:R-:W-:Y:S01]  /*2310*/  IMAD.MOV.U32 R29, RZ, RZ, R23 ;  /* 0x000000ffff1d7224 */ /* 0x000fe200078e0017 */
[----:B------:R-:W-:-:S07]  /*2320*/  MOV R0, 0x2340 ;  /* 0x0000234000007802 */ /* 0x000fce0000000f00 */
[----:B------:R-:W-:Y:S05]  /*2330*/  CALL.REL.NOINC `($__internal_1_$__cuda_sm20_div_rn_f64_full) ;  /* 0x0000000800e47944 */ /* 0x000fea0003c00000 */
[----:B------:R-:W-:Y:S01]  /*2340*/  MOV R8, R6 ;  /* 0x0000000600087202 */ /* 0x000fe20000000f00 */
[----:B------:R-:W-:-:S07]  /*2350*/  IMAD.MOV.U32 R9, RZ, RZ, R5 ;  /* 0x000000ffff097224 */ /* 0x000fce00078e0005 */
.L_x_31:
[----:B------:R-:W-:Y:S05]  /*2360*/  BSYNC.RECONVERGENT B1 ;  /* 0x0000000000017941 */ /* 0x000fea0003800200 */
.L_x_30:
[----:B------:R-:W-:-:S06]  /*2370*/  DMUL R8, R8, 100 ;  /* 0x4059000008087828 */ /* 0x000fcc0000000000 */
[----:B------:R0:W1:Y:S05]  /*2380*/  F2F.F32.F64 R5, R8 ;  /* 0x0000000800057310 */ /* 0x00006a0000301000 */
.L_x_29:
[----:B------:R-:W-:Y:S05]  /*2390*/  BSYNC.RECONVERGENT B0 ;  /* 0x0000000000007941 */ /* 0x000fea0003800200 */
.L_x_28:
[--C-:B------:R-:W-:Y:S01]  /*23a0*/  IMAD.WIDE R10, R4, 0x4, R12.reuse ;  /* 0x00000004040a7825 */ /* 0x100fe200078e020c */
[----:B------:R-:W2:Y:S03]  /*23b0*/  LDC.64 R24, c[0x0][0x3a0] ;  /* 0x0000e800ff187b82 */ /* 0x000ea60000000a00 */
[----:B------:R-:W-:-:S04]  /*23c0*/  IMAD.WIDE R12, R3, 0x4, R12 ;  /* 0x00000004030c7825 */ /* 0x000fc800078e020c */
[----:B------:R-:W-:-:S04]  /*23d0*/  IMAD.WIDE R10, R7, 0x4, R10 ;  /* 0x00000004070a7825 */ /* 0x000fc800078e020a */
[C---:B------:R-:W-:Y:S01]  /*23e0*/  IMAD.WIDE R12, R7.reuse, 0x4, R12 ;  /* 0x00000004070c7825 */ /* 0x040fe200078e020c */
[----:B------:R3:W4:Y:S03]  /*23f0*/  LDG.E.CONSTANT R26, desc[UR8][R10.64] ;  /* 0x000000080a1a7981 */ /* 0x000726000c1e9900 */
[----:B------:R-:W-:-:S05]  /*2400*/  IMAD.WIDE R12, R7, 0x4, R12 ;  /* 0x00000004070c7825 */ /* 0x000fca00078e020c */
[----:B------:R5:W4:Y:S01]  /*2410*/  LDG.E.CONSTANT R0, desc[UR8][R12.64] ;  /* 0x000000080c007981 */ /* 0x000b22000c1e9900 */
[----:B------:R-:W-:Y:S01]  /*2420*/  DADD R22, R32, R22 ;  /* 0x0000000020167229 */ /* 0x000fe20000000016 */
[----:B--2---:R-:W-:Y:S01]  /*2430*/  IMAD.WIDE R28, R3, 0x4, R24 ;  /* 0x00000004031c7825 */ /* 0x004fe200078e0218 */
[----:B------:R-:W-:Y:S03]  /*2440*/  BSSY.RECONVERGENT B0, `(.L_x_32) ;  /* 0x000002a000007945 */ /* 0x000fe60003800200 */
[----:B---3--:R-:W-:-:S03]  /*2450*/  IMAD.WIDE R10, R7, 0x4, R28 ;  /* 0x00000004070a7825 */ /* 0x008fc600078e021c */
[----:B0-----:R-:W-:Y:S02]  /*2460*/  DMUL R8, R16, R22 ;  /* 0x0000001610087228 */ /* 0x001fe40000000000 */
[----:B-----5:R-:W-:Y:S01]  /*2470*/  DADD R12, R20, 1 ;  /* 0x3ff00000140c7429 */ /* 0x020fe20000000000 */
[----:B-1----:R0:W-:Y:S01]  /*2480*/  STG.E desc[UR8][R10.64], R5 ;  /* 0x000000050a007986 */ /* 0x0021e2000c101908 */
[----:B------:R-:W-:-:S04]  /*2490*/  DADD R6, R30, -R22 ;  /* 0x000000001e067229 */ /* 0x000fc80000000816 */
[----:B------:R-:W-:-:S08]  /*24a0*/  DFMA R8, R20, R30, -R8 ;  /* 0x0000001e1408722b */ /* 0x000fd00000000808 */
[----:B------:R-:W-:-:S08]  /*24b0*/  DMUL R8, R14, R8 ;  /* 0x000000080e087228 */ /* 0x000fd00000000000 */
[----:B------:R-:W-:-:S08]  /*24c0*/  DFMA R24, -R16, R8, R22 ;  /* 0x000000081018722b */ /* 0x000fd00000000116 */
[----:B------:R-:W-:-:S08]  /*24d0*/  DMUL R24, R24, R18 ;  /* 0x0000001218187228 */ /* 0x000fd00000000000 */
[----:B------:R-:W-:Y:S01]  /*24e0*/  DFMA R24, R12, R8, R24 ;  /* 0x000000080c18722b */ /* 0x000fe20000000018 */
[----:B----4-:R-:W1:Y:S08]  /*24f0*/  F2F.F64.F32 R26, R26 ;  /* 0x0000001a001a7310 */ /* 0x010e700000201800 */
[----:B------:R-:W2:Y:S01]  /*2500*/  F2F.F64.F32 R32, R0 ;  /* 0x0000000000207310 */ /* 0x000ea20000201800 */
[----:B------:R-:W-:Y:S01]  /*2510*/  FSETP.NE.AND P0, PT, R0, RZ, PT ;  /* 0x000000ff0000720b */ /* 0x000fe20003f05000 */
[----:B-1----:R-:W-:-:S02]  /*2520*/  DADD R30, R22, -R26 ;  /* 0x00000000161e7229 */ /* 0x002fc4000000081a */
[----:B--2---:R-:W-:Y:S01]  /*2530*/  DFMA R22, R20, R32, R6 ;  /* 0x000000201416722b */ /* 0x004fe20000000006 */
[----:B------:R-:W-:-:S09]  /*2540*/  MOV R6, 0x7fffffff ;  /* 0x7fffffff00067802 */ /* 0x000fd20000000f00 */
        /* <DEDUP_REMOVED lines=19> */
[----:B------:R-:W-:-:S07]  /*2680*/  MOV R0, 0x26a0 ;  /* 0x000026a000007802 */ /* 0x000fce0000000f00 */
[----:B------:R-:W-:Y:S05]  /*2690*/  CALL.REL.NOINC `($__internal_1_$__cuda_sm20_div_rn_f64_full) ;  /* 0x00000008000c7944 */ /* 0x000fea0003c00000 */
[----:B------:R-:W-:-:S07]  /*26a0*/  MOV R7, R5 ;  /* 0x0000000500077202 */ /* 0x000fce0000000f00 */
.L_x_35:
[----:B------:R-:W-:Y:S05]  /*26b0*/  BSYNC.RECONVERGENT B1 ;  /* 0x0000000000017941 */ /* 0x000fea0003800200 */
.L_x_34:
[----:B------:R-:W-:-:S10]  /*26c0*/  DMUL R6, R6, 100 ;  /* 0x4059000006067828 */ /* 0x000fd40000000000 */
[----:B------:R0:W1:Y:S02]  /*26d0*/  F2F.F32.F64 R6, R6 ;  /* 0x0000000600067310 */ /* 0x0000640000301000 */
.L_x_33:
[----:B------:R-:W-:Y:S05]  /*26e0*/  BSYNC.RECONVERGENT B0 ;  /* 0x0000000000007941 */ /* 0x000fea0003800200 */
.L_x_32:
[----:B------:R-:W2:Y:S08]  /*26f0*/  LDC.64 R8, c[0x0][0x380] ;  /* 0x0000e000ff087b82 */ /* 0x000eb00000000a00 */
[----:B------:R-:W3:Y:S08]  /*2700*/  LDC R5, c[0x0][0x390] ;  /* 0x0000e400ff057b82 */ /* 0x000ef00000000800 */
[----:B------:R-:W4:Y:S01]  /*2710*/  LDC.64 R24, c[0x0][0x3a0] ;  /* 0x0000e800ff187b82 */ /* 0x000f220000000a00 */
[----:B--2---:R-:W-:-:S04]  /*2720*/  IMAD.WIDE R10, R4, 0x4, R8 ;  /* 0x00000004040a7825 */ /* 0x004fc800078e0208 */
[----:B------:R-:W-:-:S04]  /*2730*/  IMAD.WIDE R8, R3, 0x4, R8 ;  /* 0x0000000403087825 */ /* 0x000fc800078e0208 */
[----:B---3--:R-:W-:-:S04]  /*2740*/  IMAD.WIDE R10, R5, 0x4, R10 ;  /* 0x00000004050a7825 */ /* 0x008fc800078e020a */
[----:B------:R-:W-:-:S04]  /*2750*/  IMAD.WIDE R8, R5, 0x4, R8 ;  /* 0x0000000405087825 */ /* 0x000fc800078e0208 */
[----:B------:R-:W-:-:S04]  /*2760*/  IMAD.WIDE R10, R5, 0x4, R10 ;  /* 0x00000004050a7825 */ /* 0x000fc800078e020a */
[C---:B------:R-:W-:Y:S01]  /*2770*/  IMAD.WIDE R8, R5.reuse, 0x4, R8 ;  /* 0x0000000405087825 */ /* 0x040fe200078e0208 */
[----:B------:R2:W3:Y:S03]  /*2780*/  LDG.E.CONSTANT R26, desc[UR8][R10.64] ;  /* 0x000000080a1a7981 */ /* 0x0004e6000c1e9900 */
[----:B------:R-:W-:-:S05]  /*2790*/  IMAD.WIDE R28, R5, 0x4, R8 ;  /* 0x00000004051c7825 */ /* 0x000fca00078e0208 */
[----:B------:R-:W5:Y:S01]  /*27a0*/  LDG.E.CONSTANT R0, desc[UR8][R28.64] ;  /* 0x000000081c007981 */ /* 0x000f62000c1e9900 */
[----:B------:R-:W-:Y:S01]  /*27b0*/  DADD R32, R30, R32 ;  /* 0x000000001e207229 */ /* 0x000fe20000000020 */
[----:B----4-:R-:W-:Y:S01]  /*27c0*/  IMAD.WIDE R24, R3, 0x4, R24 ;  /* 0x0000000403187825 */ /* 0x010fe200078e0218 */
[----:B------:R-:W-:Y:S03]  /*27d0*/  BSSY.RECONVERGENT B0, `(.L_x_36) ;  /* 0x000002a000007945 */ /* 0x000fe60003800200 */
[----:B------:R-:W-:-:S03]  /*27e0*/  IMAD.WIDE R30, R5, 0x4, R24 ;  /* 0x00000004051e7825 */ /* 0x000fc600078e0218 */
[----:B------:R-:W-:Y:S01]  /*27f0*/  DMUL R8, R16, R32 ;  /* 0x0000002010087228 */ /* 0x000fe20000000000 */
[----:B--2---:R-:W-:-:S07]  /*2800*/  IMAD.WIDE R10, R5, 0x4, R30 ;  /* 0x00000004050a7825 */ /* 0x004fce00078e021e */
[----:B------:R-:W-:Y:S01]  /*2810*/  DFMA R8, R20, R22, -R8 ;  /* 0x000000161408722b */ /* 0x000fe20000000808 */
[----:B------:R-:W-:Y:S01]  /*2820*/  IMAD.MOV.U32 R5, RZ, RZ, 0x7fffffff ;  /* 0x7fffffffff057424 */ /* 0x000fe200078e00ff */
[----:B-1----:R1:W-:Y:S01]  /*2830*/  STG.E desc[UR8][R10.64], R6 ;  /* 0x000000060a007986 */ /* 0x0023e2000c101908 */
[----:B------:R-:W-:-:S05]  /*2840*/  DADD R22, R22, -R32 ;  /* 0x0000000016167229 */ /* 0x000fca0000000820 */
[----:B------:R-:W-:-:S08]  /*2850*/  DMUL R8, R14, R8 ;  /* 0x000000080e087228 */ /* 0x000fd00000000000 */
[----:B------:R-:W-:-:S08]  /*2860*/  DFMA R24, -R16, R8, R32 ;  /* 0x000000081018722b */ /* 0x000fd00000000120 */
[----:B------:R-:W-:-:S08]  /*2870*/  DMUL R24, R24, R18 ;  /* 0x0000001218187228 */ /* 0x000fd00000000000 */
[----:B------:R-:W-:Y:S01]  /*2880*/  DFMA R24, R12, R8, R24 ;  /* 0x000000080c18722b */ /* 0x000fe20000000018 */
[----:B---3--:R-:W2:Y:S08]  /*2890*/  F2F.F64.F32 R26, R26 ;  /* 0x0000001a001a7310 */ /* 0x008eb00000201800 */
[----:B-----5:R-:W3:Y:S01]  /*28a0*/  F2F.F64.F32 R30, R0 ;  /* 0x00000000001e7310 */ /* 0x020ee20000201800 */
[----:B------:R-:W-:Y:S01]  /*28b0*/  FSETP.NE.AND P0, PT, R0, RZ, PT ;  /* 0x000000ff0000720b */ /* 0x000fe20003f05000 */
[----:B--2---:R-:W-:-:S02]  /*28c0*/  DADD R32, R32, -R26 ;  /* 0x0000000020207229 */ /* 0x004fc4000000081a */
[----:B---3--:R-:W-:-:S10]  /*28d0*/  DFMA R22, R20, R30, R22 ;  /* 0x0000001e1416722b */ /* 0x008fd40000000016 */
[----:B-1----:R-:W-:Y:S05]  /*28e0*/  @!P0 BRA `(.L_x_37) ;  /* 0x0000000000608947 */ /* 0x002fea0003800000 */
[----:B0-----:R-:W0:Y:S01]  /*28f0*/  MUFU.RCP64H R7, R31 ;  /* 0x0000001f00077308 */ /* 0x001e220000001800 */
[----:B------:R-:W-:Y:S01]  /*2900*/  MOV R6, 0x1 ;  /* 0x0000000100067802 */ /* 0x000fe20000000f00 */
        /* <DEDUP_REMOVED lines=19> */
.L_x_39:
[----:B------:R-:W-:Y:S05]  /*2a40*/  BSYNC.RECONVERGENT B1 ;  /* 0x0000000000017941 */ /* 0x000fea0003800200 */
.L_x_38:
[----:B------:R-:W-:-:S06]  /*2a50*/  DMUL R6, R6, 100 ;  /* 0x4059000006067828 */ /* 0x000fcc0000000000 */
[----:B------:R1:W2:Y:S05]  /*2a60*/  F2F.F32.F64 R5, R6 ;  /* 0x0000000600057310 */ /* 0x0002aa0000301000 */
.L_x_37:
[----:B------:R-:W-:Y:S05]  /*2a70*/  BSYNC.RECONVERGENT B0 ;  /* 0x0000000000007941 */ /* 0x000fea0003800200 */
.L_x_36:
[----:B01----:R-:W0:Y:S08]  /*2a80*/  LDC.64 R6, c[0x0][0x380] ;  /* 0x0000e000ff067b82 */ /* 0x003e300000000a00 */
[----:B------:R-:W1:Y:S08]  /*2a90*/  LDC R0, c[0x0][0x390] ;  /* 0x0000e400ff007b82 */ /* 0x000e700000000800 */
[----:B------:R-:W3:Y:S01]  /*2aa0*/  LDC.64 R8, c[0x0][0x3a0] ;  /* 0x0000e800ff087b82 */ /* 0x000ee20000000a00 */
[----:B0-----:R-:W-:-:S04]  /*2ab0*/  IMAD.WIDE R6, R4, 0x4, R6 ;  /* 0x0000000404067825 */ /* 0x001fc800078e0206 */
[----:B-1----:R-:W-:-:S04]  /*2ac0*/  IMAD.WIDE R6, R0, 0x4, R6 ;  /* 0x0000000400067825 */ /* 0x002fc800078e0206 */
[----:B------:R-:W-:-:S04]  /*2ad0*/  IMAD.WIDE R6, R0, 0x4, R6 ;  /* 0x0000000400067825 */ /* 0x000fc800078e0206 */
[----:B------:R-:W-:-:S05]  /*2ae0*/  IMAD.WIDE R24, R0, 0x4, R6 ;  /* 0x0000000400187825 */ /* 0x000fca00078e0206 */
[----:B------:R0:W4:Y:S01]  /*2af0*/  LDG.E.CONSTANT R26, desc[UR8][R24.64] ;  /* 0x00000008181a7981 */ /* 0x000122000c1e9900 */
[----:B------:R-:W-:Y:S01]  /*2b00*/  DADD R32, R32, R30 ;  /* 0x0000000020207229 */ /* 0x000fe2000000001e */
[----:B---3--:R-:W-:Y:S01]  /*2b10*/  IMAD.WIDE R8, R3, 0x4, R8 ;  /* 0x0000000403087825 */ /* 0x008fe200078e0208 */
[----:B------:R-:W-:Y:S02]  /*2b20*/  IADD3 R2, PT, PT, R2, 0x4, RZ ;  /* 0x0000000402027810 */ /* 0x000fe40007ffe0ff */
[C---:B------:R-:W-:Y:S01]  /*2b30*/  LEA R4, R0.reuse, R4, 0x2 ;  /* 0x0000000400047211 */ /* 0x040fe200078e10ff */
[----:B------:R-:W-:Y:S01]  /*2b40*/  IMAD R3, R0, 0x4, R3 ;  /* 0x0000000400037824 */ /* 0x000fe200078e0203 */
[----:B------:R-:W-:Y:S01]  /*2b50*/  ISETP.NE.AND P0, PT, R2, RZ, PT ;  /* 0x000000ff0200720c */ /* 0x000fe20003f05270 */
[----:B------:R-:W-:Y:S01]  /*2b60*/  IMAD.WIDE R8, R0, 0x4, R8 ;  /* 0x0000000400087825 */ /* 0x000fe200078e0208 */
[----:B------:R-:W-:-:S03]  /*2b70*/  DMUL R6, R16, R32 ;  /* 0x0000002010067228 */ /* 0x000fc60000000000 */
[----:B------:R-:W-:-:S05]  /*2b80*/  IMAD.WIDE R10, R0, 0x4, R8 ;  /* 0x00000004000a7825 */ /* 0x000fca00078e0208 */
[----:B------:R-:W-:Y:S01]  /*2b90*/  DFMA R6, R20, R22, -R6 ;  /* 0x000000161406722b */ /* 0x000fe20000000806 */
[----:B------:R-:W-:-:S07]  /*2ba0*/  IMAD.WIDE R10, R0, 0x4, R10 ;  /* 0x00000004000a7825 */ /* 0x000fce00078e020a */
[----:B------:R-:W-:Y:S01]  /*2bb0*/  DMUL R6, R14, R6 ;  /* 0x000000060e067228 */ /* 0x000fe20000000000 */
[----:B--2---:R1:W-:Y:S07]  /*2bc0*/  STG.E desc[UR8][R10.64], R5 ;  /* 0x000000050a007986 */ /* 0x0043ee000c101908 */
[----:B------:R-:W-:-:S08]  /*2bd0*/  DFMA R8, -R16, R6, R32 ;  /* 0x000000061008722b */ /* 0x000fd00000000120 */
[----:B------:R-:W-:-:S08]  /*2be0*/  DMUL R8, R8, R18 ;  /* 0x0000001208087228 */ /* 0x000fd00000000000 */
[----:B0-----:R-:W-:Y:S02]  /*2bf0*/  DFMA R24, R12, R6, R8 ;  /* 0x000000060c18722b */ /* 0x001fe40000000008 */
[----:B------:R-:W-:Y:S01]  /*2c00*/  DADD R8, R22, -R32 ;  /* 0x0000000016087229 */ /* 0x000fe20000000820 */
[----:B----4-:R-:W0:Y:S02]  /*2c10*/  F2F.F64.F32 R26, R26 ;  /* 0x0000001a001a7310 */ /* 0x010e240000201800 */
[----:B0-----:R-:W-:Y:S01]  /*2c20*/  DADD R32, R32, -R26 ;  /* 0x0000000020207229 */ /* 0x001fe2000000081a */
[----:B-1----:R-:W-:Y:S10]  /*2c30*/  @P0 BRA `(.L_x_40) ;  /* 0xfffffff000780947 */ /* 0x002ff4000383ffff */
[----:B------:R-:W-:Y:S05]  /*2c40*/  EXIT ;  /* 0x000000000000794d */ /* 0x000fea0003800000 */
        .weak           $__internal_0_$__cuda_sm20_dblrcp_rn_slowpath_v3
        .type           $__internal_0_$__cuda_sm20_dblrcp_rn_slowpath_v3,@function
        .size           $__internal_0_$__cuda_sm20_dblrcp_rn_slowpath_v3,($__internal_1_$__cuda_sm20_div_rn_f64_full - $__internal_0_$__cuda_sm20_dblrcp_rn_slowpath_v3)
$__internal_0_$__cuda_sm20_dblrcp_rn_slowpath_v3:
[----:B------:R-:W-:Y:S01]  /*2c50*/  DSETP.GTU.AND P1, PT, |R2|, +INF , PT ;  /* 0x7ff000000200742a */ /* 0x000fe20003f2c200 */
[----:B------:R-:W-:-:S13]  /*2c60*/  BSSY.RECONVERGENT B1, `(.L_x_41) ;  /* 0x0000023000017945 */ /* 0x000fda0003800200 */
[----:B------:R-:W-:Y:S05]  /*2c70*/  @P1 BRA `(.L_x_42) ;  /* 0x00000000007c1947 */ /* 0x000fea0003800000 */
[----:B------:R-:W-:-:S05]  /*2c80*/  LOP3.LUT R6, R3, 0x7fffffff, RZ, 0xc0, !PT ;  /* 0x7fffffff03067812 */ /* 0x000fca00078ec0ff */
[----:B------:R-:W-:-:S05]  /*2c90*/  VIADD R5, R6, 0xffffffff ;  /* 0xffffffff06057836 */ /* 0x000fca0000000000 */
[----:B------:R-:W-:-:S13]  /*2ca0*/  ISETP.GE.U32.AND P1, PT, R5, 0x7fefffff, PT ;  /* 0x7fefffff0500780c */ /* 0x000fda0003f26070 */
[----:B------:R-:W-:Y:S02]  /*2cb0*/  @P1 LOP3.LUT R9, R3, 0x7ff00000, RZ, 0x3c, !PT ;  /* 0x7ff0000003091812 */ /* 0x000fe400078e3cff */
[----:B------:R-:W-:Y:S01]  /*2cc0*/  @P1 MOV R8, RZ ;  /* 0x000000ff00081202 */ /* 0x000fe20000000f00 */
[----:B------:R-:W-:Y:S06]  /*2cd0*/  @P1 BRA `(.L_x_43) ;  /* 0x00000000006c1947 */ /* 0x000fec0003800000 */
[----:B------:R-:W-:-:S13]  /*2ce0*/  ISETP.GE.U32.AND P1, PT, R6, 0x1000001, PT ;  /* 0x010000010600780c */ /* 0x000fda0003f26070 */
[----:B------:R-:W-:Y:S05]  /*2cf0*/  @!P1 BRA `(.L_x_44) ;  /* 0x0000000000349947 */ /* 0x000fea0003800000 */
[----:B------:R-:W-:Y:S01]  /*2d00*/  VIADD R9, R3, 0xc0200000 ;  /* 0xc020000003097836 */ /* 0x000fe20000000000 */
[----:B------:R-:W-:-:S03]  /*2d10*/  MOV R8, R2 ;  /* 0x0000000200087202 */ /* 0x000fc60000000f00 */
[----:B------:R-:W0:Y:S03]  /*2d20*/  MUFU.RCP64H R13, R9 ;  /* 0x00000009000d7308 */ /* 0x000e260000001800 */
[----:B0-----:R-:W-:-:S08]  /*2d30*/  DFMA R14, -R8, R12, 1 ;  /* 0x3ff00000080e742b */ /* 0x001fd0000000010c */
[----:B------:R-:W-:-:S08]  /*2d40*/  DFMA R14, R14, R14, R14 ;  /* 0x0000000e0e0e722b */ /* 0x000fd0000000000e */
[----:B------:R-:W-:-:S08]  /*2d50*/  DFMA R14, R12, R14, R12 ;  /* 0x0000000e0c0e722b */ /* 0x000fd0000000000c */
[----:B------:R-:W-:-:S08]  /*2d60*/  DFMA R12, -R8, R14, 1 ;  /* 0x3ff00000080c742b */ /* 0x000fd0000000010e */
[----:B------:R-:W-:-:S08]  /*2d70*/  DFMA R12, R14, R12, R14 ;  /* 0x0000000c0e0c722b */ /* 0x000fd0000000000e */
[----:B------:R-:W-:-:S08]  /*2d80*/  DMUL R12, R12, 2.2250738585072013831e-308 ;  /* 0x001000000c0c7828 */ /* 0x000fd00000000000 */
[----:B------:R-:W-:-:S08]  /*2d90*/  DFMA R2, -R2, R12, 1 ;  /* 0x3ff000000202742b */ /* 0x000fd0000000010c */
[----:B------:R-:W-:-:S08]  /*2da0*/  DFMA R2, R2, R2, R2 ;  /* 0x000000020202722b */ /* 0x000fd00000000002 */
[----:B------:R-:W-:Y:S01]  /*2db0*/  DFMA R8, R12, R2, R12 ;  /* 0x000000020c08722b */ /* 0x000fe2000000000c */
[----:B------:R-:W-:Y:S10]  /*2dc0*/  BRA `(.L_x_43) ;  /* 0x0000000000307947 */ /* 0x000ff40003800000 */
.L_x_44:
[----:B------:R-:W-:Y:S01]  /*2dd0*/  DMUL R2, R2, 8.11296384146066816958e+31 ;  /* 0x4690000002027828 */ /* 0x000fe20000000000 */
[----:B------:R-:W-:-:S05]  /*2de0*/  IMAD.MOV.U32 R8, RZ, RZ, R12 ;  /* 0x000000ffff087224 */ /* 0x000fca00078e000c */
[----:B------:R-:W0:Y:S02]  /*2df0*/  MUFU.RCP64H R9, R3 ;  /* 0x0000000300097308 */ /* 0x000e240000001800 */
[----:B0-----:R-:W-:-:S08]  /*2e00*/  DFMA R12, -R2, R8, 1 ;  /* 0x3ff00000020c742b */ /* 0x001fd00000000108 */
[----:B------:R-:W-:-:S08]  /*2e10*/  DFMA R12, R12, R12, R12 ;  /* 0x0000000c0c0c722b */ /* 0x000fd0000000000c */
[----:B------:R-:W-:-:S08]  /*2e20*/  DFMA R12, R8, R12, R8 ;  /* 0x0000000c080c722b */ /* 0x000fd00000000008 */
[----:B------:R-:W-:-:S08]  /*2e30*/  DFMA R8, -R2, R12, 1 ;  /* 0x3ff000000208742b */ /* 0x000fd0000000010c */
[----:B------:R-:W-:-:S08]  /*2e40*/  DFMA R8, R12, R8, R12 ;  /* 0x000000080c08722b */ /* 0x000fd0000000000c */
[----:B------:R-:W-:Y:S01]  /*2e50*/  DMUL R8, R8, 8.11296384146066816958e+31 ;  /* 0x4690000008087828 */ /* 0x000fe20000000000 */
[----:B------:R-:W-:Y:S10]  /*2e60*/  BRA `(.L_x_43) ;  /* 0x0000000000087947 */ /* 0x000ff40003800000 */
.L_x_42:
[----:B------:R-:W-:Y:S02]  /*2e70*/  LOP3.LUT R9, R3, 0x80000, RZ, 0xfc, !PT ;  /* 0x0008000003097812 */ /* 0x000fe400078efcff */
[----:B------:R-:W-:-:S07]  /*2e80*/  MOV R8, R2 ;  /* 0x0000000200087202 */ /* 0x000fce0000000f00 */
.L_x_43:
[----:B------:R-:W-:Y:S05]  /*2e90*/  BSYNC.RECONVERGENT B1 ;  /* 0x0000000000017941 */ /* 0x000fea0003800200 */
.L_x_41:
[----:B------:R-:W-:Y:S01]  /*2ea0*/  IMAD.MOV.U32 R2, RZ, RZ, R0 ;  /* 0x000000ffff027224 */ /* 0x000fe200078e0000 */
[----:B------:R-:W-:-:S04]  /*2eb0*/  MOV R3, 0x0 ;  /* 0x0000000000037802 */ /* 0x000fc80000000f00 */
[----:B------:R-:W-:Y:S05]  /*2ec0*/  RET.REL.NODEC R2 `(fosc_many_series_one_param_time_major_f32) ;  /* 0xffffffd0024c7950 */ /* 0x000fea0003c3ffff */
        .weak           $__internal_1_$__cuda_sm20_div_rn_f64_full
        .type           $__internal_1_$__cuda_sm20_div_rn_f64_full,@function
        .size           $__internal_1_$__cuda_sm20_div_rn_f64_full,(.L_x_109 - $__internal_1_$__cuda_sm20_div_rn_f64_full)
$__internal_1_$__cuda_sm20_div_rn_f64_full:
[----:B------:R-:W-:Y:S01]  /*2ed0*/  FSETP.GEU.AND P2, PT, |R25|, 1.469367938527859385e-39, PT ;  /* 0x001000001900780b */ /* 0x000fe20003f4e200 */
[----:B------:R-:W-:Y:S01]  /*2ee0*/  IMAD.MOV.U32 R28, RZ, RZ, R26 ;  /* 0x000000ffff1c7224 */ /* 0x000fe200078e001a */
[C---:B------:R-:W-:Y:S01]  /*2ef0*/  FSETP.GEU.AND P0, PT, |R29|.reuse, 1.469367938527859385e-39, PT ;  /* 0x001000001d00780b */ /* 0x040fe20003f0e200 */
[----:B------:R-:W-:Y:S01]  /*2f00*/  IMAD.MOV.U32 R36, RZ, RZ, R24 ;  /* 0x000000ffff247224 */ /* 0x000fe200078e0018 */
[----:B------:R-:W-:Y:S01]  /*2f10*/  LOP3.LUT R27, R29, 0x800fffff, RZ, 0xc0, !PT ;  /* 0x800fffff1d1b7812 */ /* 0x000fe200078ec0ff */
[----:B------:R-:W-:Y:S01]  /*2f20*/  IMAD.MOV.U32 R34, RZ, RZ, 0x1 ;  /* 0x00000001ff227424 */ /* 0x000fe200078e00ff */
[----:B------:R-:W-:Y:S01]  /*2f30*/  LOP3.LUT R5, R25, 0x7ff00000, RZ, 0xc0, !PT ;  /* 0x7ff0000019057812 */ /* 0x000fe200078ec0ff */
[----:B------:R-:W-:Y:S01]  /*2f40*/  BSSY.RECONVERGENT B3, `(.L_x_45) ;  /* 0x0000055000037945 */ /* 0x000fe20003800200 */
[----:B------:R-:W-:Y:S02]  /*2f50*/  LOP3.LUT R27, R27, 0x3ff00000, RZ, 0xfc, !PT ;  /* 0x3ff000001b1b7812 */ /* 0x000fe400078efcff */
[----:B------:R-:W-:-:S03]  /*2f60*/  LOP3.LUT R8, R29, 0x7ff00000, RZ, 0xc0, !PT ;  /* 0x7ff000001d087812 */ /* 0x000fc600078ec0ff */
[----:B------:R-:W-:Y:S02]  /*2f70*/  @!P2 LOP3.LUT R6, R29, 0x7ff00000, RZ, 0xc0, !PT ;  /* 0x7ff000001d06a812 */ /* 0x000fe400078ec0ff */
[----:B------:R-:W-:Y:S01]  /*2f80*/  @!P0 DMUL R26, R28, 8.98846567431157953865e+307 ;  /* 0x7fe000001c1a8828 */ /* 0x000fe20000000000 */
[C---:B------:R-:W-:Y:S02]  /*2f90*/  ISETP.GE.U32.AND P1, PT, R5.reuse, R8, PT ;  /* 0x000000080500720c */ /* 0x040fe40003f26070 */
[----:B------:R-:W-:Y:S02]  /*2fa0*/  @!P2 ISETP.GE.U32.AND P3, PT, R5, R6, PT ;  /* 0x000000060500a20c */ /* 0x000fe40003f66070 */
[----:B------:R-:W-:Y:S01]  /*2fb0*/  MOV R6, 0x1ca00000 ;  /* 0x1ca0000000067802 */ /* 0x000fe20000000f00 */
[----:B------:R-:W0:Y:S01]  /*2fc0*/  MUFU.RCP64H R35, R27 ;  /* 0x0000001b00237308 */ /* 0x000e220000001800 */
[----:B------:R-:W-:Y:S02]  /*2fd0*/  @!P2 MOV R38, RZ ;  /* 0x000000ff0026a202 */ /* 0x000fe40000000f00 */
[----:B------:R-:W-:-:S02]  /*2fe0*/  @!P2 SEL R10, R6, 0x63400000, !P3 ;  /* 0x63400000060aa807 */ /* 0x000fc40005800000 */
[----:B------:R-:W-:Y:S02]  /*2ff0*/  SEL R9, R6, 0x63400000, !P1 ;  /* 0x6340000006097807 */ /* 0x000fe40004800000 */
[--C-:B------:R-:W-:Y:S02]  /*3000*/  @!P2 LOP3.LUT R10, R10, 0x80000000, R25.reuse, 0xf8, !PT ;  /* 0x800000000a0aa812 */ /* 0x100fe400078ef819 */
[----:B------:R-:W-:Y:S02]  /*3010*/  LOP3.LUT R37, R9, 0x800fffff, R25, 0xf8, !PT ;  /* 0x800fffff09257812 */ /* 0x000fe400078ef819 */
[----:B------:R-:W-:Y:S02]  /*3020*/  @!P2 LOP3.LUT R39, R10, 0x100000, RZ, 0xfc, !PT ;  /* 0x001000000a27a812 */ /* 0x000fe400078efcff */
[----:B------:R-:W-:Y:S02]  /*3030*/  MOV R9, R5 ;  /* 0x0000000500097202 */ /* 0x000fe40000000f00 */
[----:B------:R-:W-:-:S02]  /*3040*/  @!P0 LOP3.LUT R8, R27, 0x7ff00000, RZ, 0xc0, !PT ;  /* 0x7ff000001b088812 */ /* 0x000fc400078ec0ff */
[----:B------:R-:W-:Y:S02]  /*3050*/  @!P2 DFMA R36, R36, 2, -R38 ;  /* 0x400000002424a82b */ /* 0x000fe40000000826 */
[----:B0-----:R-:W-:-:S08]  /*3060*/  DFMA R38, R34, -R26, 1 ;  /* 0x3ff000002226742b */ /* 0x001fd0000000081a */
[----:B------:R-:W-:Y:S01]  /*3070*/  DFMA R38, R38, R38, R38 ;  /* 0x000000262626722b */ /* 0x000fe20000000026 */
[----:B------:R-:W-:-:S05]  /*3080*/  @!P2 LOP3.LUT R9, R37, 0x7ff00000, RZ, 0xc0, !PT ;  /* 0x7ff000002509a812 */ /* 0x000fca00078ec0ff */
[----:B------:R-:W-:Y:S02]  /*3090*/  VIADD R10, R9, 0xffffffff ;  /* 0xffffffff090a7836 */ /* 0x000fe40000000000 */
[----:B------:R-:W-:-:S03]  /*30a0*/  DFMA R34, R34, R38, R34 ;  /* 0x000000262222722b */ /* 0x000fc60000000022 */
[----:B------:R-:W-:Y:S02]  /*30b0*/  ISETP.GT.U32.AND P0, PT, R10, 0x7feffffe, PT ;  /* 0x7feffffe0a00780c */ /* 0x000fe40003f04070 */
[----:B------:R-:W-:-:S03]  /*30c0*/  IADD3 R10, PT, PT, R8, -0x1, RZ ;  /* 0xffffffff080a7810 */ /* 0x000fc60007ffe0ff */
[----:B------:R-:W-:Y:S01]  /*30d0*/  DFMA R40, R34, -R26, 1 ;  /* 0x3ff000002228742b */ /* 0x000fe2000000081a */
[----:B------:R-:W-:-:S07]  /*30e0*/  ISETP.GT.U32.OR P0, PT, R10, 0x7feffffe, P0 ;  /* 0x7feffffe0a00780c */ /* 0x000fce0000704470 */
[----:B------:R-:W-:-:S08]  /*30f0*/  DFMA R40, R34, R40, R34 ;  /* 0x000000282228722b */ /* 0x000fd00000000022 */
[----:B------:R-:W-:-:S08]  /*3100*/  DMUL R38, R40, R36 ;  /* 0x0000002428267228 */ /* 0x000fd00000000000 */
[----:B------:R-:W-:-:S08]  /*3110*/  DFMA R34, R38, -R26, R36 ;  /* 0x8000001a2622722b */ /* 0x000fd00000000024 */
[----:B------:R-:W-:Y:S01]  /*3120*/  DFMA R34, R40, R34, R38 ;  /* 0x000000222822722b */ /* 0x000fe20000000026 */
[----:B------:R-:W-:Y:S10]  /*3130*/  @P0 BRA `(.L_x_46) ;  /* 0x0000000000740947 */ /* 0x000ff40003800000 */
[----:B------:R-:W-:-:S04]  /*3140*/  LOP3.LUT R8, R29, 0x7ff00000, RZ, 0xc0, !PT ;  /* 0x7ff000001d087812 */ /* 0x000fc800078ec0ff */
[CC--:B------:R-:W-:Y:S02]  /*3150*/  ISETP.GE.U32.AND P0, PT, R5.reuse, R8.reuse, PT ;  /* 0x000000080500720c */ /* 0x0c0fe40003f06070 */
[----:B------:R-:W-:Y:S01]  /*3160*/  VIADDMNMX R5, R5, -R8, 0xb9600000, !PT ;  /* 0xb960000005057446 */ /* 0x000fe20007800908 */
[----:B------:R-:W-:Y:S01]  /*3170*/  IMAD.MOV.U32 R8, RZ, RZ, RZ ;  /* 0x000000ffff087224 */ /* 0x000fe200078e00ff */
[----:B------:R-:W-:Y:S02]  /*3180*/  SEL R6, R6, 0x63400000, !P0 ;  /* 0x6340000006067807 */ /* 0x000fe40004000000 */
[----:B------:R-:W-:-:S05]  /*3190*/  VIMNMX R5, PT, PT, R5, 0x46a00000, PT ;  /* 0x46a0000005057848 */ /* 0x000fca0003fe0100 */
[----:B------:R-:W-:-:S05]  /*31a0*/  IMAD.IADD R5, R5, 0x1, -R6 ;  /* 0x0000000105057824 */ /* 0x000fca00078e0a06 */
[----:B------:R-:W-:-:S06]  /*31b0*/  IADD3 R9, PT, PT, R5, 0x7fe00000, RZ ;  /* 0x7fe0000005097810 */ /* 0x000fcc0007ffe0ff */
[----:B------:R-:W-:-:S10]  /*31c0*/  DMUL R38, R34, R8 ;  /* 0x0000000822267228 */ /* 0x000fd40000000000 */
[----:B------:R-:W-:-:S13]  /*31d0*/  FSETP.GTU.AND P0, PT, |R39|, 1.469367938527859385e-39, PT ;  /* 0x001000002700780b */ /* 0x000fda0003f0c200 */
[----:B------:R-:W-:Y:S05]  /*31e0*/  @P0 BRA `(.L_x_47) ;  /* 0x0000000000a80947 */ /* 0x000fea0003800000 */
[----:B------:R-:W-:Y:S01]  /*31f0*/  DFMA R26, R34, -R26, R36 ;  /* 0x8000001a221a722b */ /* 0x000fe20000000024 */
[----:B------:R-:W-:-:S09]  /*3200*/  MOV R24, RZ ;  /* 0x000000ff00187202 */ /* 0x000fd20000000f00 */
[C---:B------:R-:W-:Y:S02]  /*3210*/  FSETP.NEU.AND P0, PT, R27.reuse, RZ, PT ;  /* 0x000000ff1b00720b */ /* 0x040fe40003f0d000 */
[----:B------:R-:W-:-:S04]  /*3220*/  LOP3.LUT R28, R27, 0x80000000, R29, 0x48, !PT ;  /* 0x800000001b1c7812 */ /* 0x000fc800078e481d */
[----:B------:R-:W-:-:S07]  /*3230*/  LOP3.LUT R25, R28, R9, RZ, 0xfc, !PT ;  /* 0x000000091c197212 */ /* 0x000fce00078efcff */
[----:B------:R-:W-:Y:S05]  /*3240*/  @!P0 BRA `(.L_x_47) ;  /* 0x0000000000908947 */ /* 0x000fea0003800000 */
[----:B------:R-:W-:Y:S01]  /*3250*/  IMAD.MOV R9, RZ, RZ, -R5 ;  /* 0x000000ffff097224 */ /* 0x000fe200078e0a05 */
[----:B------:R-:W-:Y:S02]  /*3260*/  MOV R8, RZ ;  /* 0x000000ff00087202 */ /* 0x000fe40000000f00 */
[----:B------:R-:W-:-:S04]  /*3270*/  IADD3 R5, PT, PT, -R5, -0x43300000, RZ ;  /* 0xbcd0000005057810 */ /* 0x000fc80007ffe1ff */
[----:B------:R-:W-:Y:S02]  /*3280*/  DFMA R8, R38, -R8, R34 ;  /* 0x800000082608722b */ /* 0x000fe40000000022 */
[----:B------:R-:W-:-:S08]  /*3290*/  DMUL.RP R34, R34, R24 ;  /* 0x0000001822227228 */ /* 0x000fd00000008000 */
[----:B------:R-:W-:Y:S02]  /*32a0*/  FSETP.NEU.AND P0, PT, |R9|, R5, PT ;  /* 0x000000050900720b */ /* 0x000fe40003f0d200 */
[----:B------:R-:W-:Y:S02]  /*32b0*/  LOP3.LUT R28, R35, R28, RZ, 0x3c, !PT ;  /* 0x0000001c231c7212 */ /* 0x000fe400078e3cff */
[----:B------:R-:W-:Y:S02]  /*32c0*/  FSEL R6, R34, R38, !P0 ;  /* 0x0000002622067208 */ /* 0x000fe40004000000 */
[----:B------:R-:W-:-:S03]  /*32d0*/  FSEL R5, R28, R39, !P0 ;  /* 0x000000271c057208 */ /* 0x000fc60004000000 */
[----:B------:R-:W-:Y:S01]  /*32e0*/  IMAD.MOV.U32 R38, RZ, RZ, R6 ;  /* 0x000000ffff267224 */ /* 0x000fe200078e0006 */
[----:B------:R-:W-:Y:S01]  /*32f0*/  MOV R39, R5 ;  /* 0x0000000500277202 */ /* 0x000fe20000000f00 */
[----:B------:R-:W-:Y:S06]  /*3300*/  BRA `(.L_x_47) ;  /* 0x0000000000607947 */ /* 0x000fec0003800000 */
.L_x_46:
[----:B------:R-:W-:-:S14]  /*3310*/  DSETP.NAN.AND P0, PT, R24, R24, PT ;  /* 0x000000181800722a */ /* 0x000fdc0003f08000 */
[----:B------:R-:W-:Y:S05]  /*3320*/  @P0 BRA `(.L_x_48) ;  /* 0x00000000004c0947 */ /* 0x000fea0003800000 */
[----:B------:R-:W-:-:S14]  /*3330*/  DSETP.NAN.AND P0, PT, R28, R28, PT ;  /* 0x0000001c1c00722a */ /* 0x000fdc0003f08000 */
[----:B------:R-:W-:Y:S05]  /*3340*/  @P0 BRA `(.L_x_49) ;  /* 0x0000000000340947 */ /* 0x000fea0003800000 */
[----:B------:R-:W-:Y:S01]  /*3350*/  ISETP.NE.AND P0, PT, R9, R8, PT ;  /* 0x000000080900720c */ /* 0x000fe20003f05270 */
[----:B------:R-:W-:Y:S01]  /*3360*/  IMAD.MOV.U32 R38, RZ, RZ, 0x0 ;  /* 0x00000000ff267424 */ /* 0x000fe200078e00ff */
[----:B------:R-:W-:-:S11]  /*3370*/  MOV R39, 0xfff80000 ;  /* 0xfff8000000277802 */ /* 0x000fd60000000f00 */
[----:B------:R-:W-:Y:S05]  /*3380*/  @!P0 BRA `(.L_x_47) ;  /* 0x0000000000408947 */ /* 0x000fea0003800000 */
[----:B------:R-:W-:Y:S02]  /*3390*/  ISETP.NE.AND P0, PT, R9, 0x7ff00000, PT ;  /* 0x7ff000000900780c */ /* 0x000fe40003f05270 */
[----:B------:R-:W-:Y:S02]  /*33a0*/  LOP3.LUT R25, R25, 0x80000000, R29, 0x48, !PT ;  /* 0x8000000019197812 */ /* 0x000fe400078e481d */
[----:B------:R-:W-:-:S13]  /*33b0*/  ISETP.EQ.OR P0, PT, R8, RZ, !P0 ;  /* 0x000000ff0800720c */ /* 0x000fda0004702670 */
[----:B------:R-:W-:Y:S01]  /*33c0*/  @P0 LOP3.LUT R5, R25, 0x7ff00000, RZ, 0xfc, !PT ;  /* 0x7ff0000019050812 */ /* 0x000fe200078efcff */
[----:B------:R-:W-:Y:S01]  /*33d0*/  @!P0 IMAD.MOV.U32 R38, RZ, RZ, RZ ;  /* 0x000000ffff268224 */ /* 0x000fe200078e00ff */
[----:B------:R-:W-:Y:S01]  /*33e0*/  @!P0 MOV R39, R25 ;  /* 0x0000001900278202 */ /* 0x000fe20000000f00 */
[----:B------:R-:W-:Y:S01]  /*33f0*/  @P0 IMAD.MOV.U32 R38, RZ, RZ, RZ ;  /* 0x000000ffff260224 */ /* 0x000fe200078e00ff */
[----:B------:R-:W-:Y:S01]  /*3400*/  @P0 MOV R39, R5 ;  /* 0x0000000500270202 */ /* 0x000fe20000000f00 */
[----:B------:R-:W-:Y:S06]  /*3410*/  BRA `(.L_x_47) ;  /* 0x00000000001c7947 */ /* 0x000fec0003800000 */
.L_x_49:
[----:B------:R-:W-:Y:S01]  /*3420*/  LOP3.LUT R5, R29, 0x80000, RZ, 0xfc, !PT ;  /* 0x000800001d057812 */ /* 0x000fe200078efcff */
[----:B------:R-:W-:-:S03]  /*3430*/  IMAD.MOV.U32 R38, RZ, RZ, R28 ;  /* 0x000000ffff267224 */ /* 0x000fc600078e001c */
[----:B------:R-:W-:Y:S01]  /*3440*/  MOV R39, R5 ;  /* 0x0000000500277202 */ /* 0x000fe20000000f00 */
[----:B------:R-:W-:Y:S06]  /*3450*/  BRA `(.L_x_47) ;  /* 0x00000000000c7947 */ /* 0x000fec0003800000 */
.L_x_48:
[----:B------:R-:W-:Y:S01]  /*3460*/  LOP3.LUT R5, R25, 0x80000, RZ, 0xfc, !PT ;  /* 0x0008000019057812 */ /* 0x000fe200078efcff */
[----:B------:R-:W-:-:S03]  /*3470*/  IMAD.MOV.U32 R38, RZ, RZ, R24 ;  /* 0x000000ffff267224 */ /* 0x000fc600078e0018 */
[----:B------:R-:W-:-:S07]  /*3480*/  MOV R39, R5 ;  /* 0x0000000500277202 */ /* 0x000fce0000000f00 */
.L_x_47:
[----:B------:R-:W-:Y:S05]  /*3490*/  BSYNC.RECONVERGENT B3 ;  /* 0x0000000000037941 */ /* 0x000fea0003800200 */
.L_x_45:
[----:B------:R-:W-:Y:S02]  /*34a0*/  HFMA2 R9, -RZ, RZ, 0, 0 ;  /* 0x00000000ff097431 */ /* 0x000fe400000001ff */
[----:B------:R-:W-:Y:S01]  /*34b0*/  IMAD.MOV.U32 R8, RZ, RZ, R0 ;  /* 0x000000ffff087224 */ /* 0x000fe200078e0000 */
[----:B------:R-:W-:Y:S01]  /*34c0*/  MOV R5, R39 ;  /* 0x0000002700057202 */ /* 0x000fe20000000f00 */
[----:B------:R-:W-:Y:S02]  /*34d0*/  IMAD.MOV.U32 R6, RZ, RZ, R38 ;  /* 0x000000ffff067224 */ /* 0x000fe400078e0026 */
[----:B------:R-:W-:Y:S05]  /*34e0*/  RET.REL.NODEC R8 `(fosc_many_series_one_param_time_major_f32) ;  /* 0xffffffc808c47950 */ /* 0x000fea0003c3ffff */
.L_x_50:
[----:B------:R-:W-:-:S00]  /*34f0*/  BRA `(.L_x_50) ;  /* 0xfffffffc00fc7947 */ /* 0x000fc0000383ffff */
[----:B------:R-:W-:-:S00]  /*3500*/  NOP ;  /* 0x0000000000007918 */ /* 0x000fc00000000000 */
[----:B------:R-:W-:-:S00]  /*3510*/  NOP ;  /* 0x0000000000007918 */ /* 0x000fc00000000000 */
[----:B------:R-:W-:-:S00]  /*3520*/  NOP ;  /* 0x0000000000007918 */ /* 0x000fc00000000000 */
[----:B------:R-:W-:-:S00]  /*3530*/  NOP ;  /* 0x0000000000007918 */ /* 0x000fc00000000000 */
[----:B------:R-:W-:-:S00]  /*3540*/  NOP ;  /* 0x0000000000007918 */ /* 0x000fc00000000000 */
[----:B------:R-:W-:-:S00]  /*3550*/  NOP ;  /* 0x0000000000007918 */ /* 0x000fc00000000000 */
[----:B------:R-:W-:-:S00]  /*3560*/  NOP ;  /* 0x0000000000007918 */ /* 0x000fc00000000000 */
[----:B------:R-:W-:-:S00]  /*3570*/  NOP ;  /* 0x0000000000007918 */ /* 0x000fc00000000000 */
.L_x_109:


//--------------------- .text.fosc_batch_f32      --------------------------
	.section	.text.fosc_batch_f32,"ax",@progbits
	.align	128
        .global         fosc_batch_f32
        .type           fosc_batch_f32,@function
        .size           fosc_batch_f32,(.L_x_111 - fosc_batch_f32)
        .other          fosc_batch_f32,@"STO_CUDA_ENTRY STV_DEFAULT"
fosc_batch_f32:
.text.fosc_batch_f32:
[----:B------:R-:W-:Y:S01]  /*0000*/  LDC R1, c[0x0][0x37c] ;  /* 0x0000df00ff017b82 */ /* 0x000fe20000000800 */
[----:B------:R-:W0:Y:S07]  /*0010*/  S2R R0, SR_TID.X ;  /* 0x0000000000007919 */ /* 0x000e2e0000002100 */
[----:B------:R-:W0:Y:S01]  /*0020*/  S2UR UR4, SR_CTAID.X ;  /* 0x00000000000479c3 */ /* 0x000e220000002500 */
[----:B------:R-:W1:Y:S07]  /*0030*/  LDCU UR5, c[0x0][0x398] ;  /* 0x00007300ff0577ac */ /* 0x000e6e0008000800 */
[----:B------:R-:W0:Y:S02]  /*0040*/  LDC R3, c[0x0][0x360] ;  /* 0x0000d800ff037b82 */ /* 0x000e240000000800 */
[----:B0-----:R-:W-:-:S05]  /*0050*/  IMAD R3, R3, UR4, R0 ;  /* 0x0000000403037c24 */ /* 0x001fca000f8e0200 */
[----:B-1----:R-:W-:-:S13]  /*0060*/  ISETP.GE.AND P0, PT, R3, UR5, PT ;  /* 0x0000000503007c0c */ /* 0x002fda000bf06270 */
[----:B------:R-:W-:Y:S05]  /*0070*/  @P0 EXIT ;  /* 0x000000000000094d */ /* 0x000fea0003800000 */
[----:B------:R-:W0:Y:S01]  /*0080*/  LDC.64 R30, c[0x0][0x390] ;  /* 0x0000e400ff1e7b82 */ /* 0x000e220000000a00 */
[----:B------:R-:W1:Y:S01]  /*0090*/  LDCU.64 UR6, c[0x0][0x358] ;  /* 0x00006b00ff0677ac */ /* 0x000e620008000a00 */
[----:B0-----:R-:W-:-:S06]  /*00a0*/  IMAD.WIDE R30, R3, 0x4, R30 ;  /* 0x00000004031e7825 */ /* 0x001fcc00078e021e */
[----:B-1----:R-:W2:Y:S02]  /*00b0*/  LDG.E.CONSTANT R30, desc[UR6][R30.64] ;  /* 0x000000061e1e7981 */ /* 0x002ea4000c1e9900 */
[----:B--2---:R-:W-:-:S13]  /*00c0*/  ISETP.GE.AND P0, PT, R30, 0x1, PT ;  /* 0x000000011e00780c */ /* 0x004fda0003f06270 */
[----:B------:R-:W-:Y:S05]  /*00d0*/  @!P0 EXIT ;  /* 0x000000000000894d */ /* 0x000fea0003800000 */
[----:B------:R-:W0:Y:S01]  /*00e0*/  LDCU.64 UR8, c[0x0][0x388] ;  /* 0x00007100ff0877ac */ /* 0x000e220008000a00 */
[----:B------:R-:W-:Y:S01]  /*00f0*/  BSSY.RECONVERGENT B0, `(.L_x_51) ;  /* 0x0000044000007945 */ /* 0x000fe20003800200 */
[----:B0-----:R-:W-:Y:S02]  /*0100*/  VIADD R31, R30, UR9 ;  /* 0x000000091e1f7c36 */ /* 0x001fe40008000000 */
[----:B------:R-:W-:Y:S02]  /*0110*/  IMAD R32, R3, UR8, RZ ;  /* 0x0000000803207c24 */ /* 0x000fe4000f8e02ff */
[----:B------:R-:W-:-:S05]  /*0120*/  VIADD R0, R31, 0xffffffff ;  /* 0xffffffff1f007836 */ /* 0x000fca0000000000 */
[----:B------:R-:W-:-:S04]  /*0130*/  VIMNMX R6, PT, PT, R0, UR8, PT ;  /* 0x0000000800067c48 */ /* 0x000fc8000bfe0100 */
[----:B------:R-:W-:-:S13]  /*0140*/  ISETP.GE.AND P0, PT, R6, 0x1, PT ;  /* 0x000000010600780c */ /* 0x000fda0003f06270 */
[----:B------:R-:W-:Y:S05]  /*0150*/  @!P0 BRA `(.L_x_52) ;  /* 0x0000000000f48947 */ /* 0x000fea0003800000 */
[C---:B------:R-:W-:Y:S01]  /*0160*/  ISETP.GE.U32.AND P0, PT, R6.reuse, 0x8, PT ;  /* 0x000000080600780c */ /* 0x040fe20003f06070 */
[----:B------:R-:W-:Y:S01]  /*0170*/  BSSY.RECONVERGENT B1, `(.L_x_53) ;  /* 0x000001b000017945 */ /* 0x000fe20003800200 */
[----:B------:R-:W-:Y:S01]  /*0180*/  LOP3.LUT R8, R6, 0x7, RZ, 0xc0, !PT ;  /* 0x0000000706087812 */ /* 0x000fe200078ec0ff */
[----:B------:R-:W-:-:S03]  /*0190*/  IMAD.MOV.U32 R9, RZ, RZ, RZ ;  /* 0x000000ffff097224 */ /* 0x000fc600078e00ff */
[----:B------:R-:W-:-:S07]  /*01a0*/  ISETP.NE.AND P1, PT, R8, RZ, PT ;  /* 0x000000ff0800720c */ /* 0x000fce0003f25270 */
[----:B------:R-:W-:Y:S06]  /*01b0*/  @!P0 BRA `(.L_x_54) ;  /* 0x0000000000588947 */ /* 0x000fec0003800000 */
[----:B------:R-:W0:Y:S01]  /*01c0*/  LDCU.64 UR4, c[0x0][0x3a0] ;  /* 0x00007400ff0477ac */ /* 0x000e220008000a00 */
[----:B------:R-:W-:Y:S01]  /*01d0*/  LOP3.LUT R9, R6, 0x7ffffff8, RZ, 0xc0, !PT ;  /* 0x7ffffff806097812 */ /* 0x000fe200078ec0ff */
[----:B------:R-:W-:Y:S02]  /*01e0*/  IMAD.MOV.U32 R11, RZ, RZ, R32 ;  /* 0x000000ffff0b7224 */ /* 0x000fe400078e0020 */
[----:B------:R-:W-:Y:S01]  /*01f0*/  IMAD.MOV.U32 R13, RZ, RZ, 0x7fffffff ;  /* 0x7fffffffff0d7424 */ /* 0x000fe200078e00ff */
[----:B------:R-:W-:Y:S01]  /*0200*/  IADD3 R7, PT, PT, -R9, RZ, RZ ;  /* 0x000000ff09077210 */ /* 0x000fe20007ffe1ff */
[----:B0-----:R-:W-:-:S04]  /*0210*/  UIADD3 UR4, UP0, UPT, UR4, 0x10, URZ ;  /* 0x0000001004047890 */ /* 0x001fc8000ff1e0ff */
[----:B------:R-:W-:Y:S02]  /*0220*/  UIADD3.X UR5, UPT, UPT, URZ, UR5, URZ, UP0, !UPT ;  /* 0x00000005ff057290 */ /* 0x000fe400087fe4ff */
[----:B------:R-:W-:-:S04]  /*0230*/  IMAD.U32 R4, RZ, RZ, UR4 ;  /* 0x00000004ff047e24 */ /* 0x000fc8000f8e00ff */
[----:B------:R-:W-:-:S07]  /*0240*/  IMAD.U32 R5, RZ, RZ, UR5 ;  /* 0x00000005ff057e24 */ /* 0x000fce000f8e00ff */
.L_x_55:
[----:B0-----:R-:W-:-:S04]  /*0250*/  IMAD.WIDE R2, R11, 0x4, R4 ;  /* 0x000000040b027825 */ /* 0x001fc800078e0204 */
[----:B------:R-:W-:Y:S01]  /*0260*/  VIADD R7, R7, 0x8 ;  /* 0x0000000807077836 */ /* 0x000fe20000000000 */
[----:B------:R0:W-:Y:S01]  /*0270*/  STG.E desc[UR6][R2.64+-0x10], R13 ;  /* 0xfffff00d02007986 */ /* 0x0001e2000c101906 */
[----:B------:R-:W-:-:S03]  /*0280*/  VIADD R11, R11, 0x8 ;  /* 0x000000080b0b7836 */ /* 0x000fc60000000000 */
[----:B------:R0:W-:Y:S01]  /*0290*/  STG.E desc[UR6][R2.64+-0xc], R13 ;  /* 0xfffff40d02007986 */ /* 0x0001e2000c101906 */
[----:B------:R-:W-:-:S03]  /*02a0*/  ISETP.NE.AND P0, PT, R7, RZ, PT ;  /* 0x000000ff0700720c */ /* 0x000fc60003f05270 */
[----:B------:R0:W-:Y:S04]  /*02b0*/  STG.E desc[UR6][R2.64+-0x8], R13 ;  /* 0xfffff80d02007986 */ /* 0x0001e8000c101906 */
[----:B------:R0:W-:Y:S04]  /*02c0*/  STG.E desc[UR6][R2.64+-0x4], R13 ;  /* 0xfffffc0d02007986 */ /* 0x0001e8000c101906 */
[----:B------:R0:W-:Y:S04]  /*02d0*/  STG.E desc[UR6][R2.64], R13 ;  /* 0x0000000d02007986 */ /* 0x0001e8000c101906 */
[----:B------:R0:W-:Y:S04]  /*02e0*/  STG.E desc[UR6][R2.64+0x4], R13 ;  /* 0x0000040d02007986 */ /* 0x0001e8000c101906 */
[----:B------:R0:W-:Y:S04]  /*02f0*/  STG.E desc[UR6][R2.64+0x8], R13 ;  /* 0x0000080d02007986 */ /* 0x0001e8000c101906 */
[----:B------:R0:W-:Y:S01]  /*0300*/  STG.E desc[UR6][R2.64+0xc], R13 ;  /* 0x00000c0d02007986 */ /* 0x0001e2000c101906 */
[----:B------:R-:W-:Y:S05]  /*0310*/  @P0 BRA `(.L_x_55) ;  /* 0xfffffffc00cc0947 */ /* 0x000fea000383ffff */
.L_x_54:
[----:B------:R-:W-:Y:S05]  /*0320*/  BSYNC.RECONVERGENT B1 ;  /* 0x0000000000017941 */ /* 0x000fea0003800200 */
.L_x_53:
[----:B------:R-:W-:Y:S05]  /*0330*/  @!P1 BRA `(.L_x_52) ;  /* 0x00000000007c9947 */ /* 0x000fea0003800000 */
[----:B------:R-:W-:Y:S01]  /*0340*/  ISETP.GE.U32.AND P0, PT, R8, 0x4, PT ;  /* 0x000000040800780c */ /* 0x000fe20003f06070 */
[----:B------:R-:W-:Y:S01]  /*0350*/  BSSY.RECONVERGENT B1, `(.L_x_56) ;  /* 0x000000d000017945 */ /* 0x000fe20003800200 */
[----:B------:R-:W-:-:S04]  /*0360*/  LOP3.LUT R4, R6, 0x3, RZ, 0xc0, !PT ;  /* 0x0000000306047812 */ /* 0x000fc800078ec0ff */
[----:B------:R-:W-:-:S07]  /*0370*/  ISETP.NE.AND P1, PT, R4, RZ, PT ;  /* 0x000000ff0400720c */ /* 0x000fce0003f25270 */
[----:B------:R-:W-:Y:S06]  /*0380*/  @!P0 BRA `(.L_x_57) ;  /* 0x0000000000248947 */ /* 0x000fec0003800000 */
[----:B0-----:R-:W0:Y:S01]  /*0390*/  LDC.64 R2, c[0x0][0x3a0] ;  /* 0x0000e800ff027b82 */ /* 0x001e220000000a00 */
[----:B------:R-:W-:Y:S01]  /*03a0*/  IADD3 R5, PT, PT, R32, R9, RZ ;  /* 0x0000000920057210 */ /* 0x000fe20007ffe0ff */
[----:B------:R-:W-:Y:S02]  /*03b0*/  IMAD.MOV.U32 R7, RZ, RZ, 0x7fffffff ;  /* 0x7fffffffff077424 */ /* 0x000fe400078e00ff */
[----:B------:R-:W-:Y:S02]  /*03c0*/  VIADD R9, R9, 0x4 ;  /* 0x0000000409097836 */ /* 0x000fe40000000000 */
[----:B0-----:R-:W-:-:S05]  /*03d0*/  IMAD.WIDE R2, R5, 0x4, R2 ;  /* 0x0000000405027825 */ /* 0x001fca00078e0202 */
[----:B------:R1:W-:Y:S04]  /*03e0*/  STG.E desc[UR6][R2.64], R7 ;  /* 0x0000000702007986 */ /* 0x0003e8000c101906 */
[----:B------:R1:W-:Y:S04]  /*03f0*/  STG.E desc[UR6][R2.64+0x4], R7 ;  /* 0x0000040702007986 */ /* 0x0003e8000c101906 */
[----:B------:R1:W-:Y:S04]  /*0400*/  STG.E desc[UR6][R2.64+0x8], R7 ;  /* 0x0000080702007986 */ /* 0x0003e8000c101906 */
[----:B------:R1:W-:Y:S02]  /*0410*/  STG.E desc[UR6][R2.64+0xc], R7 ;  /* 0x00000c0702007986 */ /* 0x0003e4000c101906 */
.L_x_57:
[----:B------:R-:W-:Y:S05]  /*0420*/  BSYNC.RECONVERGENT B1 ;  /* 0x0000000000017941 */ /* 0x000fea0003800200 */
.L_x_56:
[----:B------:R-:W-:Y:S05]  /*0430*/  @!P1 BRA `(.L_x_52) ;  /* 0x00000000003c9947 */ /* 0x000fea0003800000 */
[----:B------:R-:W-:Y:S02]  /*0440*/  LOP3.LUT R6, R6, 0x1, RZ, 0xc0, !PT ;  /* 0x0000000106067812 */ /* 0x000fe400078ec0ff */
[----:B------:R-:W-:Y:S02]  /*0450*/  ISETP.NE.AND P0, PT, R4, 0x1, PT ;  /* 0x000000010400780c */ /* 0x000fe40003f05270 */
[----:B------:R-:W-:-:S11]  /*0460*/  ISETP.NE.U32.AND P1, PT, R6, 0x1, PT ;  /* 0x000000010600780c */ /* 0x000fd60003f25070 */
[----:B01----:R-:W0:Y:S01]  /*0470*/  @P0 LDC.64 R2, c[0x0][0x3a0] ;  /* 0x0000e800ff020b82 */ /* 0x003e220000000a00 */
[----:B------:R-:W-:Y:S02]  /*0480*/  @P0 IMAD.IADD R5, R32, 0x1, R9 ;  /* 0x0000000120050824 */ /* 0x000fe400078e0209 */
[----:B------:R-:W-:Y:S02]  /*0490*/  @P0 VIADD R9, R9, 0x2 ;  /* 0x0000000209090836 */ /* 0x000fe40000000000 */
[----:B------:R-:W-:-:S03]  /*04a0*/  @P0 IMAD.MOV.U32 R11, RZ, RZ, 0x7fffffff ;  /* 0x7fffffffff0b0424 */ /* 0x000fc600078e00ff */
[----:B------:R-:W1:Y:S01]  /*04b0*/  @!P1 LDC.64 R6, c[0x0][0x3a0] ;  /* 0x0000e800ff069b82 */ /* 0x000e620000000a00 */
[----:B------:R-:W-:Y:S01]  /*04c0*/  @!P1 IADD3 R9, PT, PT, R32, R9, RZ ;  /* 0x0000000920099210 */ /* 0x000fe20007ffe0ff */
[----:B0-----:R-:W-:-:S05]  /*04d0*/  @P0 IMAD.WIDE R4, R5, 0x4, R2 ;  /* 0x0000000405040825 */ /* 0x001fca00078e0202 */
[----:B------:R2:W-:Y:S01]  /*04e0*/  @P0 STG.E desc[UR6][R4.64], R11 ;  /* 0x0000000b04000986 */ /* 0x0005e2000c101906 */
[----:B-1----:R-:W-:-:S03]  /*04f0*/  @!P1 IMAD.WIDE R2, R9, 0x4, R6 ;  /* 0x0000000409029825 */ /* 0x002fc600078e0206 */
[----:B------:R2:W-:Y:S01]  /*0500*/  @P0 STG.E desc[UR6][R4.64+0x4], R11 ;  /* 0x0000040b04000986 */ /* 0x0005e2000c101906 */
[----:B------:R-:W-:-:S05]  /*0510*/  @!P1 IMAD.MOV.U32 R7, RZ, RZ, 0x7fffffff ;  /* 0x7fffffffff079424 */ /* 0x000fca00078e00ff */
[----:B------:R2:W-:Y:S02]  /*0520*/  @!P1 STG.E desc[UR6][R2.64], R7 ;  /* 0x0000000702009986 */ /* 0x0005e4000c101906 */
.L_x_52:
[----:B------:R-:W-:Y:S05]  /*0530*/  BSYNC.RECONVERGENT B0 ;  /* 0x0000000000007941 */ /* 0x000fea0003800200 */
.L_x_51:
[----:B------:R-:W-:-:S13]  /*0540*/  ISETP.GT.AND P0, PT, R31, UR8, PT ;  /* 0x000000081f007c0c */ /* 0x000fda000bf04270 */
[----:B------:R-:W-:Y:S05]  /*0550*/  @P0 EXIT ;  /* 0x000000000000094d */ /* 0x000fea0003800000 */
[----:B------:R-:W0:Y:S01]  /*0560*/  I2F.F64.U32 R18, R30 ;  /* 0x0000001e00127312 */ /* 0x000e220000201800 */
[----:B------:R-:W-:Y:S07]  /*0570*/  BSSY.RECONVERGENT B0, `(.L_x_58) ;  /* 0x0000014000007945 */ /* 0x000fee0003800200 */
[----:B012---:R-:W0:Y:S01]  /*0580*/  MUFU.RCP64H R3, R19 ;  /* 0x0000001300037308 */ /* 0x007e220000001800 */
[----:B------:R-:W-:-:S05]  /*0590*/  VIADD R2, R19, 0x300402 ;  /* 0x0030040213027836 */ /* 0x000fca0000000000 */
[----:B------:R-:W-:Y:S01]  /*05a0*/  FSETP.GEU.AND P0, PT, |R2|, 5.8789094863358348022e-39, PT ;  /* 0x004004020200780b */ /* 0x000fe20003f0e200 */
[----:B0-----:R-:W-:-:S08]  /*05b0*/  DFMA R4, -R18, R2, 1 ;  /* 0x3ff000001204742b */ /* 0x001fd00000000102 */
[----:B------:R-:W-:-:S08]  /*05c0*/  DFMA R4, R4, R4, R4 ;  /* 0x000000040404722b */ /* 0x000fd00000000004 */
[----:B------:R-:W-:Y:S01]  /*05d0*/  DFMA R4, R2, R4, R2 ;  /* 0x000000040204722b */ /* 0x000fe20000000002 */
[----:B------:R-:W-:-:S04]  /*05e0*/  VIADD R3, R30, 0x1 ;  /* 0x000000011e037836 */ /* 0x000fc80000000000 */
[----:B------:R0:W1:Y:S03]  /*05f0*/  I2F.F64.U32 R16, R3 ;  /* 0x0000000300107312 */ /* 0x0000660000201800 */
[----:B------:R-:W-:-:S08]  /*0600*/  DFMA R14, -R18, R4, 1 ;  /* 0x3ff00000120e742b */ /* 0x000fd00000000104 */
[----:B------:R-:W-:Y:S01]  /*0610*/  DFMA R14, R4, R14, R4 ;  /* 0x0000000e040e722b */ /* 0x000fe20000000004 */
[----:B0-----:R-:W-:Y:S10]  /*0620*/  @P0 BRA `(.L_x_59) ;  /* 0x0000000000200947 */ /* 0x001ff40003800000 */
[----:B------:R-:W-:Y:S01]  /*0630*/  LOP3.LUT R2, R19, 0x7fffffff, RZ, 0xc0, !PT ;  /* 0x7fffffff13027812 */ /* 0x000fe200078ec0ff */
[----:B------:R-:W-:Y:S01]  /*0640*/  IMAD.MOV.U32 R5, RZ, RZ, R19 ;  /* 0x000000ffff057224 */ /* 0x000fe200078e0013 */
[----:B------:R-:W-:-:S03]  /*0650*/  MOV R4, R18 ;  /* 0x0000001200047202 */ /* 0x000fc60000000f00 */
[----:B------:R-:W-:Y:S01]  /*0660*/  VIADD R8, R2, 0xfff00000 ;  /* 0xfff0000002087836 */ /* 0x000fe20000000000 */
[----:B------:R-:W-:-:S07]  /*0670*/  MOV R2, 0x690 ;  /* 0x0000069000027802 */ /* 0x000fce0000000f00 */
[----:B-1----:R-:W-:Y:S05]  /*0680*/  CALL.REL.NOINC `($__internal_2_$__cuda_sm20_dblrcp_rn_slowpath_v3) ;  /* 0x0000002000847944 */ /* 0x002fea0003c00000 */
[----:B------:R-:W-:Y:S02]  /*0690*/  IMAD.MOV.U32 R14, RZ, RZ, R6 ;  /* 0x000000ffff0e7224 */ /* 0x000fe400078e0006 */
[----:B------:R-:W-:-:S07]  /*06a0*/  IMAD.MOV.U32 R15, RZ, RZ, R7 ;  /* 0x000000ffff0f7224 */ /* 0x000fce00078e0007 */
.L_x_59:
[----:B------:R-:W-:Y:S05]  /*06b0*/  BSYNC.RECONVERGENT B0 ;  /* 0x0000000000007941 */ /* 0x000fea0003800200 */
.L_x_58:
[----:B------:R-:W0:Y:S01]  /*06c0*/  MUFU.RCP64H R7, 6 ;  /* 0x4018000000077908 */ /* 0x000e220000001800 */
[----:B------:R-:W-:Y:S01]  /*06d0*/  MOV R10, 0x0 ;  /* 0x00000000000a7802 */ /* 0x000fe20000000f00 */
[----:B------:R-:W-:Y:S01]  /*06e0*/  IMAD.MOV.U32 R11, RZ, RZ, 0x40180000 ;  /* 0x40180000ff0b7424 */ /* 0x000fe200078e00ff */
[C---:B------:R-:W-:Y:S01]  /*06f0*/  DMUL R12, R18.reuse, 0.5 ;  /* 0x3fe00000120c7828 */ /* 0x040fe20000000000 */
[----:B------:R-:W-:Y:S01]  /*0700*/  IMAD.MOV.U32 R6, RZ, RZ, 0x1 ;  /* 0x00000001ff067424 */ /* 0x000fe200078e00ff */
[----:B------:R-:W-:Y:S01]  /*0710*/  BSSY.RECONVERGENT B1, `(.L_x_60) ;  /* 0x0000018000017945 */ /* 0x000fe20003800200 */
[----:B------:R-:W-:Y:S01]  /*0720*/  IMAD.IADD R20, R30, 0x1, R3 ;  /* 0x000000011e147824 */ /* 0x000fe200078e0203 */
[----:B-1----:R-:W-:-:S04]  /*0730*/  DMUL R2, R18, R16 ;  /* 0x0000001012027228 */ /* 0x002fc80000000000 */
[----:B------:R-:W-:Y:S02]  /*0740*/  DMUL R12, R16, R12 ;  /* 0x0000000c100c7228 */ /* 0x000fe40000000000 */
[----:B0-----:R-:W-:-:S08]  /*0750*/  DFMA R4, R6, -R10, 1 ;  /* 0x3ff000000604742b */ /* 0x001fd0000000080a */
[----:B------:R-:W-:Y:S02]  /*0760*/  DFMA R8, R4, R4, R4 ;  /* 0x000000040408722b */ /* 0x000fe40000000004 */
[----:B------:R-:W0:Y:S06]  /*0770*/  I2F.F64.U32 R4, R20 ;  /* 0x0000001400047312 */ /* 0x000e2c0000201800 */
[----:B------:R-:W-:-:S08]  /*0780*/  DFMA R8, R6, R8, R6 ;  /* 0x000000080608722b */ /* 0x000fd00000000006 */
[----:B------:R-:W-:Y:S02]  /*0790*/  DFMA R10, R8, -R10, 1 ;  /* 0x3ff00000080a742b */ /* 0x000fe4000000080a */
[----:B0-----:R-:W-:-:S06]  /*07a0*/  DMUL R6, R2, R4 ;  /* 0x0000000402067228 */ /* 0x001fcc0000000000 */
[----:B------:R-:W-:-:S04]  /*07b0*/  DFMA R10, R8, R10, R8 ;  /* 0x0000000a080a722b */ /* 0x000fc80000000008 */
[----:B------:R-:W-:-:S04]  /*07c0*/  FSETP.GEU.AND P1, PT, |R7|, 6.5827683646048100446e-37, PT ;  /* 0x036000000700780b */ /* 0x000fc80003f2e200 */
[----:B------:R-:W-:-:S08]  /*07d0*/  DMUL R4, R6, R10 ;  /* 0x0000000a06047228 */ /* 0x000fd00000000000 */
[----:B------:R-:W-:-:S08]  /*07e0*/  DFMA R2, R4, -6, R6 ;  /* 0xc01800000402782b */ /* 0x000fd00000000006 */
[----:B------:R-:W-:-:S10]  /*07f0*/  DFMA R4, R10, R2, R4 ;  /* 0x000000020a04722b */ /* 0x000fd40000000004 */
[----:B------:R-:W-:-:S05]  /*0800*/  FFMA R2, RZ, 2.375, R5 ;  /* 0x40180000ff027823 */ /* 0x000fca0000000005 */
[----:B------:R-:W-:-:S13]  /*0810*/  FSETP.GT.AND P0, PT, |R2|, 1.469367938527859385e-39, PT ;  /* 0x001000000200780b */ /* 0x000fda0003f04200 */
[----:B------:R-:W-:Y:S05]  /*0820*/  @P0 BRA P1, `(.L_x_61) ;  /* 0x0000000000180947 */ /* 0x000fea0000800000 */
[----:B------:R-:W-:Y:S01]  /*0830*/  IMAD.MOV.U32 R5, RZ, RZ, R7 ;  /* 0x000000ffff057224 */ /* 0x000fe200078e0007 */
[----:B------:R-:W-:Y:S01]  /*0840*/  MOV R3, RZ ;  /* 0x000000ff00037202 */ /* 0x000fe20000000f00 */
[----:B------:R-:W-:Y:S01]  /*0850*/  IMAD.MOV.U32 R4, RZ, RZ, 0x40180000 ;  /* 0x40180000ff047424 */ /* 0x000fe200078e00ff */
[----:B------:R-:W-:-:S07]  /*0860*/  MOV R2, 0x880 ;  /* 0x0000088000027802 */ /* 0x000fce0000000f00 */
[----:B------:R-:W-:Y:S05]  /*0870*/  CALL.REL.NOINC `($__internal_3_$__cuda_sm20_div_rn_f64_full) ;  /* 0x0000002000a87944 */ /* 0x000fea0003c00000 */
[----:B------:R-:W-:-:S07]  /*0880*/  IMAD.MOV.U32 R5, RZ, RZ, R3 ;  /* 0x000000ffff057224 */ /* 0x000fce00078e0003 */
.L_x_61:
[----:B------:R-:W-:Y:S05]  /*0890*/  BSYNC.RECONVERGENT B1 ;  /* 0x0000000000017941 */ /* 0x000fea0003800200 */
.L_x_60:
[----:B------:R-:W-:Y:S01]  /*08a0*/  DMUL R2, R12, R12 ;  /* 0x0000000c0c027228 */ /* 0x000fe20000000000 */
[----:B------:R-:W-:Y:S01]  /*08b0*/  UMOV UR4, 0xd1d243ac ;  /* 0xd1d243ac00047882 */ /* 0x000fe20000000000 */
[----:B------:R-:W-:Y:S01]  /*08c0*/  UMOV UR5, 0x3c32725d ;  /* 0x3c32725d00057882 */ /* 0x000fe20000000000 */
[----:B------:R-:W-:Y:S05]  /*08d0*/  BSSY.RECONVERGENT B0, `(.L_x_62) ;  /* 0x0000014000007945 */ /* 0x000fea0003800200 */
[----:B------:R-:W-:-:S06]  /*08e0*/  DFMA R8, R18, R4, -R2 ;  /* 0x000000041208722b */ /* 0x000fcc0000000802 */
[----:B------:R-:W0:Y:S02]  /*08f0*/  MUFU.RCP64H R3, R9 ;  /* 0x0000000900037308 */ /* 0x000e240000001800 */
[----:B------:R-:W-:Y:S02]  /*0900*/  DSETP.GEU.AND P0, PT, |R8|, UR4, PT ;  /* 0x0000000408007e2a */ /* 0x000fe4000bf0e200 */
[----:B------:R-:W-:-:S05]  /*0910*/  VIADD R2, R9, 0x300402 ;  /* 0x0030040209027836 */ /* 0x000fca0000000000 */
[----:B------:R-:W-:Y:S01]  /*0920*/  FSETP.GEU.AND P1, PT, |R2|, 5.8789094863358348022e-39, PT ;  /* 0x004004020200780b */ /* 0x000fe20003f2e200 */
        /* <DEDUP_REMOVED lines=11> */
[----:B------:R-:W-:Y:S05]  /*09e0*/  CALL.REL.NOINC `($__internal_2_$__cuda_sm20_dblrcp_rn_slowpath_v3) ;  /* 0x0000001c00ac7944 */ /* 0x000fea0003c00000 */
[----:B------:R-:W-:Y:S02]  /*09f0*/  IMAD.MOV.U32 R4, RZ, RZ, R6 ;  /* 0x000000ffff047224 */ /* 0x000fe400078e0006 */
[----:B------:R-:W-:-:S07]  /*0a00*/  IMAD.MOV.U32 R5, RZ, RZ, R7 ;  /* 0x000000ffff057224 */ /* 0x000fce00078e0007 */
.L_x_63:
[----:B------:R-:W-:Y:S05]  /*0a10*/  BSYNC.RECONVERGENT B0 ;  /* 0x0000000000007941 */ /* 0x000fea0003800200 */
.L_x_62:
[----:B------:R-:W-:Y:S01]  /*0a20*/  ISETP.NE.AND P1, PT, R30, 0x1, PT ;  /* 0x000000011e00780c */ /* 0x000fe20003f25270 */
[----:B------:R-:W-:Y:S01]  /*0a30*/  BSSY.RECONVERGENT B0, `(.L_x_64) ;  /* 0x00000cf000007945 */ /* 0x000fe20003800200 */
[----:B------:R-:W-:Y:S02]  /*0a40*/  FSEL R10, R4, RZ, P0 ;  /* 0x000000ff040a7208 */ /* 0x000fe40000000000 */
[----:B------:R-:W-:Y:S02]  /*0a50*/  CS2R R8, SRZ ;  /* 0x0000000000087805 */ /* 0x000fe4000001ff00 */
[----:B------:R-:W-:Y:S02]  /*0a60*/  FSEL R11, R5, RZ, P0 ;  /* 0x000000ff050b7208 */ /* 0x000fe40000000000 */
[----:B------:R-:W-:-:S05]  /*0a70*/  CS2R R28, SRZ ;  /* 0x00000000001c7805 */ /* 0x000fca000001ff00 */
[----:B------:R-:W-:Y:S05]  /*0a80*/  @!P1 BRA `(.L_x_65) ;  /* 0x0000000c00249947 */ /* 0x000fea0003800000 */
[C---:B------:R-:W-:Y:S01]  /*0a90*/  ISETP.GE.U32.AND P0, PT, R30.reuse, 0x11, PT ;  /* 0x000000111e00780c */ /* 0x040fe20003f06070 */
[----:B------:R-:W-:Y:S01]  /*0aa0*/  VIADD R4, R30, 0xffffffff ;  /* 0xffffffff1e047836 */ /* 0x000fe20000000000 */
[----:B------:R-:W-:Y:S01]  /*0ab0*/  BSSY.RECONVERGENT B1, `(.L_x_66) ;  /* 0x0000065000017945 */ /* 0x000fe20003800200 */
[----:B------:R-:W-:Y:S02]  /*0ac0*/  MOV R6, RZ ;  /* 0x000000ff00067202 */ /* 0x000fe40000000f00 */
[----:B------:R-:W-:Y:S01]  /*0ad0*/  CS2R R28, SRZ ;  /* 0x00000000001c7805 */ /* 0x000fe2000001ff00 */
[----:B------:R-:W-:Y:S01]  /*0ae0*/  IMAD.MOV.U32 R24, RZ, RZ, 0x0 ;  /* 0x00000000ff187424 */ /* 0x000fe200078e00ff */
[----:B------:R-:W-:Y:S01]  /*0af0*/  LOP3.LUT P1, R5, R4, 0xf, RZ, 0xc0, !PT ;  /* 0x0000000f04057812 */ /* 0x000fe2000782c0ff */
[----:B------:R-:W-:Y:S01]  /*0b00*/  IMAD.MOV.U32 R25, RZ, RZ, 0x3ff00000 ;  /* 0x3ff00000ff197424 */ /* 0x000fe200078e00ff */
[----:B------:R-:W-:-:S04]  /*0b10*/  CS2R R8, SRZ ;  /* 0x0000000000087805 */ /* 0x000fc8000001ff00 */
[----:B------:R-:W-:Y:S07]  /*0b20*/  @!P0 BRA `(.L_x_67) ;  /* 0x0000000400748947 */ /* 0x000fee0003800000 */
[----:B------:R-:W0:Y:S01]  /*0b30*/  LDCU UR4, c[0x0][0x38c] ;  /* 0x00007180ff0477ac */ /* 0x000e220008000800 */
[----:B------:R-:W-:Y:S02]  /*0b40*/  LOP3.LUT R6, R4, 0xfffffff0, RZ, 0xc0, !PT ;  /* 0xfffffff004067812 */ /* 0x000fe400078ec0ff */
[----:B------:R-:W-:Y:S01]  /*0b50*/  CS2R R28, SRZ ;  /* 0x00000000001c7805 */ /* 0x000fe2000001ff00 */
[----:B------:R-:W-:Y:S02]  /*0b60*/  IMAD.MOV.U32 R24, RZ, RZ, 0x0 ;  /* 0x00000000ff187424 */ /* 0x000fe400078e00ff */
[----:B------:R-:W-:Y:S02]  /*0b70*/  IMAD.MOV.U32 R25, RZ, RZ, 0x3ff00000 ;  /* 0x3ff00000ff197424 */ /* 0x000fe400078e00ff */
[----:B------:R-:W-:Y:S01]  /*0b80*/  IMAD.MOV R3, RZ, RZ, -R6 ;  /* 0x000000ffff037224 */ /* 0x000fe200078e0a06 */
[----:B0-----:R-:W-:-:S07]  /*0b90*/  MOV R7, UR4 ;  /* 0x0000000400077c02 */ /* 0x001fce0008000f00 */
.L_x_68:
[----:B------:R-:W0:Y:S02]  /*0ba0*/  LDC.64 R22, c[0x0][0x380] ;  /* 0x0000e000ff167b82 */ /* 0x000e240000000a00 */
[----:B0-----:R-:W-:-:S05]  /*0bb0*/  IMAD.WIDE R22, R7, 0x4, R22 ;  /* 0x0000000407167825 */ /* 0x001fca00078e0216 */
[----:B------:R-:W2:Y:S04]  /*0bc0*/  LDG.E.CONSTANT R44, desc[UR6][R22.64] ;  /* 0x00000006162c7981 */ /* 0x000ea8000c1e9900 */
[----:B------:R-:W3:Y:S04]  /*0bd0*/  LDG.E.CONSTANT R20, desc[UR6][R22.64+0x4] ;  /* 0x0000040616147981 */ /* 0x000ee8000c1e9900 */
[----:B------:R-:W4:Y:S04]  /*0be0*/  LDG.E.CONSTANT R42, desc[UR6][R22.64+0x8] ;  /* 0x00000806162a7981 */ /* 0x000f28000c1e9900 */
[----:B------:R-:W5:Y:S04]  /*0bf0*/  LDG.E.CONSTANT R41, desc[UR6][R22.64+0xc] ;  /* 0x00000c0616297981 */ /* 0x000f68000c1e9900 */
        /* <DEDUP_REMOVED lines=9> */
[----:B------:R-:W5:Y:S01]  /*0c90*/  LDG.E.CONSTANT R2, desc[UR6][R22.64+0x34] ;  /* 0x0000340616027981 */ /* 0x000f62000c1e9900 */
[----:B--2---:R-:W0:Y:S02]  /*0ca0*/  F2F.F64.F32 R26, R44 ;  /* 0x0000002c001a7310 */ /* 0x004e240000201800 */
[----:B0-----:R-:W-:-:S02]  /*0cb0*/  DADD R8, R26, R8 ;  /* 0x000000001a087229 */ /* 0x001fc40000000008 */
[----:B------:R-:W-:Y:S01]  /*0cc0*/  DFMA R26, R26, R24, R28 ;  /* 0x000000181a1a722b */ /* 0x000fe2000000001c */
[----:B------:R-:W2:Y:S04]  /*0cd0*/  LDG.E.CONSTANT R28, desc[UR6][R22.64+0x38] ;  /* 0x00003806161c7981 */ /* 0x000ea8000c1e9900 */
[----:B------:R3:W2:Y:S01]  /*0ce0*/  LDG.E.CONSTANT R29, desc[UR6][R22.64+0x3c] ;  /* 0x00003c06161d7981 */ /* 0x0006a2000c1e9900 */
[----:B------:R-:W-:Y:S01]  /*0cf0*/  DADD R24, R24, 1 ;  /* 0x3ff0000018187429 */ /* 0x000fe20000000000 */
[----:B---3--:R-:W0:Y:S08]  /*0d00*/  F2F.F64.F32 R22, R20 ;  /* 0x0000001400167310 */ /* 0x008e300000201800 */
[----:B----4-:R-:W1:Y:S01]  /*0d10*/  F2F.F64.F32 R42, R42 ;  /* 0x0000002a002a7310 */ /* 0x010e620000201800 */
        /* <DEDUP_REMOVED lines=9> */
[----:B------:R-:W-:Y:S02]  /*0db0*/  DADD R24, R24, 1 ;  /* 0x3ff0000018187429 */ /* 0x000fe40000000000 */
[----:B------:R-:W-:Y:S01]  /*0dc0*/  DADD R8, R8, R22 ;  /* 0x0000000008087229 */ /* 0x000fe20000000016 */
[----:B------:R-:W0:Y:S05]  /*0dd0*/  F2F.F64.F32 R22, R39 ;  /* 0x0000002700167310 */ /* 0x000e2a0000201800 */
[C---:B-1----:R-:W-:Y:S02]  /*0de0*/  DFMA R26, R24.reuse, R40, R26 ;  /* 0x00000028181a722b */ /* 0x042fe4000000001a */
[----:B------:R-:W-:-:S02]  /*0df0*/  DADD R24, R24, 1 ;  /* 0x3ff0000018187429 */ /* 0x000fc40000000000 */
[----:B------:R-:W-:Y:S01]  /*0e00*/  DADD R8, R8, R40 ;  /* 0x0000000008087229 */ /* 0x000fe20000000028 */
[----:B------:R-:W1:Y:S05]  /*0e10*/  F2F.F64.F32 R38, R38 ;  /* 0x0000002600267310 */ /* 0x000e6a0000201800 */
[C---:B0-----:R-:W-:Y:S02]  /*0e20*/  DFMA R26, R24.reuse, R22, R26 ;  /* 0x00000016181a722b */ /* 0x041fe4000000001a */
[----:B------:R-:W-:Y:S02]  /*0e30*/  DADD R24, R24, 1 ;  /* 0x3ff0000018187429 */ /* 0x000fe40000000000 */
[----:B------:R-:W-:Y:S01]  /*0e40*/  DADD R8, R8, R22 ;  /* 0x0000000008087229 */ /* 0x000fe20000000016 */
[----:B------:R-:W0:Y:S05]  /*0e50*/  F2F.F64.F32 R22, R37 ;  /* 0x0000002500167310 */ /* 0x000e2a0000201800 */
[----:B-1----:R-:W-:-:S02]  /*0e60*/  DFMA R26, R24, R38, R26 ;  /* 0x00000026181a722b */ /* 0x002fc4000000001a */
[----:B------:R-:W-:Y:S02]  /*0e70*/  DADD R24, R24, 1 ;  /* 0x3ff0000018187429 */ /* 0x000fe40000000000 */
[----:B------:R-:W-:Y:S01]  /*0e80*/  DADD R8, R8, R38 ;  /* 0x0000000008087229 */ /* 0x000fe20000000026 */
[----:B------:R-:W1:Y:S05]  /*0e90*/  F2F.F64.F32 R36, R36 ;  /* 0x0000002400247310 */ /* 0x000e6a0000201800 */
[C---:B0-----:R-:W-:Y:S02]  /*0ea0*/  DFMA R26, R24.reuse, R22, R26 ;  /* 0x00000016181a722b */ /* 0x041fe4000000001a */
[----:B------:R-:W-:-:S02]  /*0eb0*/  DADD R24, R24, 1 ;  /* 0x3ff0000018187429 */ /* 0x000fc40000000000 */
[----:B------:R-:W-:Y:S01]  /*0ec0*/  DADD R8, R8, R22 ;  /* 0x0000000008087229 */ /* 0x000fe20000000016 */
[----:B------:R-:W0:Y:S05]  /*0ed0*/  F2F.F64.F32 R22, R35 ;  /* 0x0000002300167310 */ /* 0x000e2a0000201800 */
        /* <DEDUP_REMOVED lines=19> */
[----:B------:R-:W-:-:S05]  /*1010*/  VIADD R3, R3, 0x10 ;  /* 0x0000001003037836 */ /* 0x000fca0000000000 */
[C---:B0-----:R-:W-:Y:S02]  /*1020*/  DFMA R26, R24.reuse, R22, R26 ;  /* 0x00000016181a722b */ /* 0x041fe4000000001a */
[----:B------:R-:W-:Y:S02]  /*1030*/  DADD R24, R24, 1 ;  /* 0x3ff0000018187429 */ /* 0x000fe40000000000 */
[----:B------:R-:W-:Y:S01]  /*1040*/  DADD R8, R8, R22 ;  /* 0x0000000008087229 */ /* 0x000fe20000000016 */
[----:B------:R-:W-:Y:S01]  /*1050*/  ISETP.NE.AND P0, PT, R3, RZ, PT ;  /* 0x000000ff0300720c */ /* 0x000fe20003f05270 */
[----:B------:R-:W-:Y:S01]  /*1060*/  VIADD R7, R7, 0x10 ;  /* 0x0000001007077836 */ /* 0x000fe20000000000 */
[----:B--2---:R-:W0:Y:S08]  /*1070*/  F2F.F64.F32 R34, R28 ;  /* 0x0000001c00227310 */ /* 0x004e300000201800 */
[----:B------:R-:W1:Y:S01]  /*1080*/  F2F.F64.F32 R20, R29 ;  /* 0x0000001d00147310 */ /* 0x000e620000201800 */
[----:B0-----:R-:W-:-:S02]  /*1090*/  DFMA R26, R24, R34, R26 ;  /* 0x00000022181a722b */ /* 0x001fc4000000001a */
[----:B------:R-:W-:Y:S02]  /*10a0*/  DADD R24, R24, 1 ;  /* 0x3ff0000018187429 */ /* 0x000fe40000000000 */
[----:B------:R-:W-:-:S06]  /*10b0*/  DADD R8, R8, R34 ;  /* 0x0000000008087229 */ /* 0x000fcc0000000022 */
[----:B-1----:R-:W-:Y:S02]  /*10c0*/  DFMA R28, R24, R20, R26 ;  /* 0x00000014181c722b */ /* 0x002fe4000000001a */
[----:B------:R-:W-:Y:S02]  /*10d0*/  DADD R8, R8, R20 ;  /* 0x0000000008087229 */ /* 0x000fe40000000014 */
[----:B------:R-:W-:Y:S01]  /*10e0*/  DADD R24, R24, 1 ;  /* 0x3ff0000018187429 */ /* 0x000fe20000000000 */
[----:B------:R-:W-:Y:S10]  /*10f0*/  @P0 BRA `(.L_x_68) ;  /* 0xfffffff800a80947 */ /* 0x000ff4000383ffff */
.L_x_67:
[----:B------:R-:W-:Y:S05]  /*1100*/  BSYNC.RECONVERGENT B1 ;  /* 0x0000000000017941 */ /* 0x000fea0003800200 */
.L_x_66:
[----:B------:R-:W-:Y:S05]  /*1110*/  @!P1 BRA `(.L_x_65) ;  /* 0x0000000400809947 */ /* 0x000fea0003800000 */
[----:B------:R-:W-:Y:S01]  /*1120*/  ISETP.GE.U32.AND P0, PT, R5, 0x8, PT ;  /* 0x000000080500780c */ /* 0x000fe20003f06070 */
[----:B------:R-:W-:Y:S01]  /*1130*/  BSSY.RECONVERGENT B1, `(.L_x_69) ;  /* 0x0000030000017945 */ /* 0x000fe20003800200 */
[----:B------:R-:W-:-:S11]  /*1140*/  LOP3.LUT P1, R33, R4, 0x7, RZ, 0xc0, !PT ;  /* 0x0000000704217812 */ /* 0x000fd6000782c0ff */
[----:B------:R-:W-:Y:S05]  /*1150*/  @!P0 BRA `(.L_x_70) ;  /* 0x0000000000b48947 */ /* 0x000fea0003800000 */
[----:B------:R-:W0:Y:S01]  /*1160*/  LDC.64 R36, c[0x0][0x380] ;  /* 0x0000e000ff247b82 */ /* 0x000e220000000a00 */
[----:B------:R-:W1:Y:S02]  /*1170*/  LDCU UR4, c[0x0][0x38c] ;  /* 0x00007180ff0477ac */ /* 0x000e640008000800 */
[----:B-1----:R-:W-:-:S04]  /*1180*/  VIADD R3, R6, UR4 ;  /* 0x0000000406037c36 */ /* 0x002fc80008000000 */
        /* <DEDUP_REMOVED lines=8> */
[----:B------:R-:W5:Y:S01]  /*1210*/  LDG.E.CONSTANT R7, desc[UR6][R36.64+0x1c] ;  /* 0x00001c0624077981 */ /* 0x000f62000c1e9900 */
[----:B------:R-:W-:Y:S01]  /*1220*/  IADD3 R6, PT, PT, R6, 0x8, RZ ;  /* 0x0000000806067810 */ /* 0x000fe20007ffe0ff */
        /* <DEDUP_REMOVED lines=9> */
[----:B------:R-:W-:-:S03]  /*12c0*/  DADD R8, R8, R2 ;  /* 0x0000000008087229 */ /* 0x000fc60000000002 */
[----:B------:R-:W1:Y:S03]  /*12d0*/  F2F.F64.F32 R2, R27 ;  /* 0x0000001b00027310 */ /* 0x000e660000201800 */
[C---:B0-----:R-:W-:Y:S02]  /*12e0*/  DFMA R28, R24.reuse, R20, R28 ;  /* 0x00000014181c722b */ /* 0x041fe4000000001c */
[----:B------:R-:W-:Y:S02]  /*12f0*/  DADD R24, R24, 1 ;  /* 0x3ff0000018187429 */ /* 0x000fe40000000000 */
[----:B------:R-:W-:Y:S01]  /*1300*/  DADD R8, R8, R20 ;  /* 0x0000000008087229 */ /* 0x000fe20000000014 */
[----:B------:R-:W0:Y:S05]  /*1310*/  F2F.F64.F32 R20, R26 ;  /* 0x0000001a00147310 */ /* 0x000e2a0000201800 */
[----:B--2---:R-:W-:-:S02]  /*1320*/  DFMA R28, R24, R22, R28 ;  /* 0x00000016181c722b */ /* 0x004fc4000000001c */
[----:B------:R-:W-:Y:S02]  /*1330*/  DADD R24, R24, 1 ;  /* 0x3ff0000018187429 */ /* 0x000fe40000000000 */
[----:B------:R-:W-:Y:S01]  /*1340*/  DADD R22, R8, R22 ;  /* 0x0000000008167229 */ /* 0x000fe20000000016 */
[----:B------:R-:W2:Y:S05]  /*1350*/  F2F.F64.F32 R8, R5 ;  /* 0x0000000500087310 */ /* 0x000eaa0000201800 */
[C---:B-1----:R-:W-:Y:S02]  /*1360*/  DFMA R28, R24.reuse, R2, R28 ;  /* 0x00000002181c722b */ /* 0x042fe4000000001c */
[----:B------:R-:W-:-:S02]  /*1370*/  DADD R24, R24, 1 ;  /* 0x3ff0000018187429 */ /* 0x000fc40000000000 */
[----:B------:R-:W-:-:S06]  /*1380*/  DADD R22, R22, R2 ;  /* 0x0000000016167229 */ /* 0x000fcc0000000002 */
[C---:B0-----:R-:W-:Y:S02]  /*1390*/  DFMA R28, R24.reuse, R20, R28 ;  /* 0x00000014181c722b */ /* 0x041fe4000000001c */
[----:B------:R-:W-:Y:S02]  /*13a0*/  DADD R24, R24, 1 ;  /* 0x3ff0000018187429 */ /* 0x000fe40000000000 */
[----:B------:R-:W-:Y:S01]  /*13b0*/  DADD R22, R22, R20 ;  /* 0x0000000016167229 */ /* 0x000fe20000000014 */
[----:B------:R-:W0:Y:S05]  /*13c0*/  F2F.F64.F32 R20, R7 ;  /* 0x0000000700147310 */ /* 0x000e2a0000201800 */
[----:B--2---:R-:W-:-:S02]  /*13d0*/  DFMA R28, R24, R8, R28 ;  /* 0x00000008181c722b */ /* 0x004fc4000000001c */
[----:B------:R-:W-:Y:S02]  /*13e0*/  DADD R2, R24, 1 ;  /* 0x3ff0000018027429 */ /* 0x000fe40000000000 */
[----:B------:R-:W-:-:S06]  /*13f0*/  DADD R8, R22, R8 ;  /* 0x0000000016087229 */ /* 0x000fcc0000000008 */
[C---:B------:R-:W-:Y:S02]  /*1400*/  DADD R24, R2.reuse, 1 ;  /* 0x3ff0000002187429 */ /* 0x040fe40000000000 */
[----:B0-----:R-:W-:Y:S02]  /*1410*/  DFMA R28, R2, R20, R28 ;  /* 0x00000014021c722b */ /* 0x001fe4000000001c */
[----:B------:R-:W-:-:S11]  /*1420*/  DADD R8, R8, R20 ;  /* 0x0000000008087229 */ /* 0x000fd60000000014 */
.L_x_70:
[----:B------:R-:W-:Y:S05]  /*1430*/  BSYNC.RECONVERGENT B1 ;  /* 0x0000000000017941 */ /* 0x000fea0003800200 */
.L_x_69:
        /* <DEDUP_REMOVED lines=12> */
[----:B------:R-:W5:Y:S01]  /*1500*/  LDG.E.CONSTANT R33, desc[UR6][R22.64+0xc] ;  /* 0x00000c0616217981 */ /* 0x000f62000c1e9900 */
[----:B------:R-:W-:Y:S01]  /*1510*/  VIADD R6, R6, 0x4 ;  /* 0x0000000406067836 */ /* 0x000fe20000000000 */
        /* <DEDUP_REMOVED lines=13> */
[C---:B------:R-:W-:Y:S02]  /*15f0*/  DADD R24, R20.reuse, 1 ;  /* 0x3ff0000014187429 */ /* 0x040fe40000000000 */
[----:B--2---:R-:W-:Y:S02]  /*1600*/  DFMA R28, R20, R26, R28 ;  /* 0x0000001a141c722b */ /* 0x004fe4000000001c */
[----:B------:R-:W-:-:S11]  /*1610*/  DADD R8, R8, R26 ;  /* 0x0000000008087229 */ /* 0x000fd6000000001a */
.L_x_72:
[----:B------:R-:W-:Y:S05]  /*1620*/  BSYNC.RECONVERGENT B1 ;  /* 0x0000000000017941 */ /* 0x000fea0003800200 */
.L_x_71:
[----:B------:R-:W-:Y:S05]  /*1630*/  @!P1 BRA `(.L_x_65) ;  /* 0x0000000000389947 */ /* 0x000fea0003800000 */
[----:B------:R-:W0:Y:S01]  /*1640*/  LDCU UR4, c[0x0][0x38c] ;  /* 0x00007180ff0477ac */ /* 0x000e220008000800 */
[----:B------:R-:W-:Y:S02]  /*1650*/  IMAD.MOV R20, RZ, RZ, -R4 ;  /* 0x000000ffff147224 */ /* 0x000fe400078e0a04 */
[----:B0-----:R-:W-:-:S07]  /*1660*/  VIADD R7, R6, UR4 ;  /* 0x0000000406077c36 */ /* 0x001fce0008000000 */
.L_x_73:
[----:B------:R-:W0:Y:S02]  /*1670*/  LDC.64 R2, c[0x0][0x380] ;  /* 0x0000e000ff027b82 */ /* 0x000e240000000a00 */
[----:B0-----:R-:W-:-:S06]  /*1680*/  IMAD.WIDE R2, R7, 0x4, R2 ;  /* 0x0000000407027825 */ /* 0x001fcc00078e0202 */
[----:B------:R-:W2:Y:S01]  /*1690*/  LDG.E.CONSTANT R2, desc[UR6][R2.64] ;  /* 0x0000000602027981 */ /* 0x000ea2000c1e9900 */
[----:B------:R-:W-:Y:S01]  /*16a0*/  IADD3 R20, PT, PT, R20, 0x1, RZ ;  /* 0x0000000114147810 */ /* 0x000fe20007ffe0ff */
[----:B------:R-:W-:-:S03]  /*16b0*/  VIADD R7, R7, 0x1 ;  /* 0x0000000107077836 */ /* 0x000fc60000000000 */
[----:B------:R-:W-:Y:S01]  /*16c0*/  ISETP.NE.AND P0, PT, R20, RZ, PT ;  /* 0x000000ff1400720c */ /* 0x000fe20003f05270 */
[----:B--2---:R-:W0:Y:S02]  /*16d0*/  F2F.F64.F32 R4, R2 ;  /* 0x0000000200047310 */ /* 0x004e240000201800 */
[C---:B0-----:R-:W-:Y:S02]  /*16e0*/  DFMA R28, R4.reuse, R24, R28 ;  /* 0x00000018041c722b */ /* 0x041fe4000000001c */
[----:B------:R-:W-:Y:S02]  /*16f0*/  DADD R8, R4, R8 ;  /* 0x0000000004087229 */ /* 0x000fe40000000008 */
[----:B------:R-:W-:-:S06]  /*1700*/  DADD R24, R24, 1 ;  /* 0x3ff0000018187429 */ /* 0x000fcc0000000000 */
[----:B------:R-:W-:Y:S05]  /*1710*/  @P0 BRA `(.L_x_73) ;  /* 0xfffffffc00d40947 */ /* 0x000fea000383ffff */
.L_x_65:
[----:B------:R-:W-:Y:S05]  /*1720*/  BSYNC.RECONVERGENT B0 ;  /* 0x0000000000007941 */ /* 0x000fea0003800200 */
.L_x_64:
[----:B------:R-:W0:Y:S01]  /*1730*/  LDC R2, c[0x0][0x388] ;  /* 0x0000e200ff027b82 */ /* 0x000e220000000800 */
[----:B------:R-:W1:Y:S01]  /*1740*/  LDCU.64 UR4, c[0x0][0x380] ;  /* 0x00007000ff0477ac */ /* 0x000e620008000a00 */
[----:B------:R-:W-:Y:S01]  /*1750*/  BSSY.RECONVERGENT B1, `(.L_x_74) ;  /* 0x0000046000017945 */ /* 0x000fe20003800200 */
[----:B0-----:R-:W-:-:S04]  /*1760*/  IADD3 R2, PT, PT, -R31, 0x1, R2 ;  /* 0x000000011f027810 */ /* 0x001fc80007ffe102 */
[----:B------:R-:W-:Y:S02]  /*1770*/  LOP3.LUT P0, R33, R2, 0x3, RZ, 0xc0, !PT ;  /* 0x0000000302217812 */ /* 0x000fe4000780c0ff */
[----:B------:R-:W-:-:S11]  /*1780*/  CS2R R2, SRZ ;  /* 0x0000000000027805 */ /* 0x000fd6000001ff00 */
[----:B-1----:R-:W-:Y:S05]  /*1790*/  @!P0 BRA `(.L_x_75) ;  /* 0x0000000400048947 */ /* 0x002fea0003800000 */
[----:B------:R-:W-:Y:S01]  /*17a0*/  IMAD.MOV R33, RZ, RZ, -R33 ;  /* 0x000000ffff217224 */ /* 0x000fe200078e0a21 */
[----:B------:R-:W-:Y:S01]  /*17b0*/  IADD3 R35, PT, PT, R31, -0x1, R32 ;  /* 0xffffffff1f237810 */ /* 0x000fe20007ffe020 */
[----:B------:R-:W-:Y:S01]  /*17c0*/  IMAD.MOV.U32 R34, RZ, RZ, R0 ;  /* 0x000000ffff227224 */ /* 0x000fe200078e0000 */
[----:B------:R-:W-:Y:S01]  /*17d0*/  CS2R R2, SRZ ;  /* 0x0000000000027805 */ /* 0x000fe2000001ff00 */
[----:B------:R-:W-:Y:S02]  /*17e0*/  IMAD.MOV.U32 R7, RZ, RZ, R31 ;  /* 0x000000ffff077224 */ /* 0x000fe400078e001f */
[----:B------:R-:W-:-:S07]  /*17f0*/  IMAD.WIDE.U32 R24, R30, 0x4, RZ ;  /* 0x000000041e187825 */ /* 0x000fce00078e00ff */
.L_x_80:
[----:B------:R-:W0:Y:S02]  /*1800*/  LDC.64 R4, c[0x0][0x380] ;  /* 0x0000e000ff047b82 */ /* 0x000e240000000a00 */
[----:B0-----:R-:W-:-:S06]  /*1810*/  IMAD.WIDE R4, R34, 0x4, R4 ;  /* 0x0000000422047825 */ /* 0x001fcc00078e0204 */
[----:B------:R-:W2:Y:S01]  /*1820*/  LDG.E.CONSTANT R4, desc[UR6][R4.64] ;  /* 0x0000000604047981 */ /* 0x000ea2000c1e9900 */
[----:B------:R-:W-:Y:S01]  /*1830*/  BSSY.RECONVERGENT B2, `(.L_x_76) ;  /* 0x0000020000027945 */ /* 0x000fe20003800200 */
[----:B------:R-:W-:Y:S01]  /*1840*/  MOV R0, R7 ;  /* 0x0000000700007202 */ /* 0x000fe20000000f00 */
[----:B------:R-:W-:Y:S01]  /*1850*/  IMAD.MOV.U32 R6, RZ, RZ, 0x7fffffff ;  /* 0x7fffffffff067424 */ /* 0x000fe200078e00ff */
[----:B--2---:R-:W0:Y:S01]  /*1860*/  F2F.F64.F32 R26, R4 ;  /* 0x00000004001a7310 */ /* 0x004e220000201800 */
[----:B------:R-:W-:Y:S01]  /*1870*/  FSETP.NE.AND P0, PT, R4, RZ, PT ;  /* 0x000000ff0400720b */ /* 0x000fe20003f05000 */
[----:B0-----:R-:W-:-:S12]  /*1880*/  DFMA R28, R18, R26, R28 ;  /* 0x0000001a121c722b */ /* 0x001fd8000000001c */
[----:B------:R-:W-:Y:S05]  /*1890*/  @!P0 BRA `(.L_x_77) ;  /* 0x0000000000648947 */ /* 0x000fea0003800000 */
[----:B------:R-:W0:Y:S01]  /*18a0*/  MUFU.RCP64H R5, R27 ;  /* 0x0000001b00057308 */ /* 0x000e220000001800 */
[----:B------:R-:W-:Y:S01]  /*18b0*/  IMAD.MOV.U32 R4, RZ, RZ, 0x1 ;  /* 0x00000001ff047424 */ /* 0x000fe200078e00ff */
[----:B------:R-:W-:Y:S05]  /*18c0*/  BSSY.RECONVERGENT B3, `(.L_x_78) ;  /* 0x0000014000037945 */ /* 0x000fea0003800200 */
[----:B0-----:R-:W-:-:S08]  /*18d0*/  DFMA R6, -R26, R4, 1 ;  /* 0x3ff000001a06742b */ /* 0x001fd00000000104 */
[----:B------:R-:W-:-:S08]  /*18e0*/  DFMA R6, R6, R6, R6 ;  /* 0x000000060606722b */ /* 0x000fd00000000006 */
[----:B------:R-:W-:Y:S02]  /*18f0*/  DFMA R4, R4, R6, R4 ;  /* 0x000000060404722b */ /* 0x000fe40000000004 */
[----:B------:R-:W-:-:S06]  /*1900*/  DADD R6, R26, -R2 ;  /* 0x000000001a067229 */ /* 0x000fcc0000000802 */
[----:B------:R-:W-:-:S04]  /*1910*/  DFMA R20, -R26, R4, 1 ;  /* 0x3ff000001a14742b */ /* 0x000fc80000000104 */
[----:B------:R-:W-:-:S04]  /*1920*/  FSETP.GEU.AND P1, PT, |R7|, 6.5827683646048100446e-37, PT ;  /* 0x036000000700780b */ /* 0x000fc80003f2e200 */
        /* <DEDUP_REMOVED lines=10> */
[----:B------:R-:W-:-:S07]  /*19d0*/  MOV R2, 0x19f0 ;  /* 0x000019f000027802 */ /* 0x000fce0000000f00 */
[----:B------:R-:W-:Y:S05]  /*19e0*/  CALL.REL.NOINC `($__internal_3_$__cuda_sm20_div_rn_f64_full) ;  /* 0x00000010004c7944 */ /* 0x000fea0003c00000 */
[----:B------:R-:W-:-:S07]  /*19f0*/  IMAD.MOV.U32 R5, RZ, RZ, R3 ;  /* 0x000000ffff057224 */ /* 0x000fce00078e0003 */
.L_x_79:
[----:B------:R-:W-:Y:S05]  /*1a00*/  BSYNC.RECONVERGENT B3 ;  /* 0x0000000000037941 */ /* 0x000fea0003800200 */
.L_x_78:
[----:B------:R-:W-:-:S06]  /*1a10*/  DMUL R4, R4, 100 ;  /* 0x4059000004047828 */ /* 0x000fcc0000000000 */
[----:B------:R0:W1:Y:S05]  /*1a20*/  F2F.F32.F64 R6, R4 ;  /* 0x0000000400067310 */ /* 0x00006a0000301000 */
.L_x_77:
[----:B------:R-:W-:Y:S05]  /*1a30*/  BSYNC.RECONVERGENT B2 ;  /* 0x0000000000027941 */ /* 0x000fea0003800200 */
.L_x_76:
[----:B------:R-:W-:Y:S01]  /*1a40*/  IADD3 R36, P0, PT, -R24, UR4, RZ ;  /* 0x0000000418247c10 */ /* 0x000fe2000ff1e1ff */
[----:B------:R-:W-:Y:S01]  /*1a50*/  DADD R8, R26, R8 ;  /* 0x000000001a087229 */ /* 0x000fe20000000008 */
[----:B------:R-:W2:Y:S02]  /*1a60*/  LDC.64 R20, c[0x0][0x3a0] ;  /* 0x0000e800ff147b82 */ /* 0x000ea40000000a00 */
[----:B------:R-:W-:-:S03]  /*1a70*/  IADD3.X R37, PT, PT, ~R25, UR5, RZ, P0, !PT ;  /* 0x0000000519257c10 */ /* 0x000fc600087fe5ff */
[----:B------:R-:W-:-:S05]  /*1a80*/  IMAD.WIDE R36, R34, 0x4, R36 ;  /* 0x0000000422247825 */ /* 0x000fca00078e0224 */
[----:B0-----:R-:W3:Y:S01]  /*1a90*/  LDG.E.CONSTANT R4, desc[UR6][R36.64+0x4] ;  /* 0x0000040624047981 */ /* 0x001ee2000c1e9900 */
[----:B------:R-:W-:Y:S01]  /*1aa0*/  DMUL R2, R12, R8 ;  /* 0x000000080c027228 */ /* 0x000fe20000000000 */
[----:B------:R-:W-:Y:S02]  /*1ab0*/  VIADD R33, R33, 0x1 ;  /* 0x0000000121217836 */ /* 0x000fe40000000000 */
[----:B------:R-:W-:Y:S02]  /*1ac0*/  VIADD R34, R34, 0x1 ;  /* 0x0000000122227836 */ /* 0x000fe40000000000 */
[----:B------:R-:W-:Y:S01]  /*1ad0*/  VIADD R7, R0, 0x1 ;  /* 0x0000000100077836 */ /* 0x000fe20000000000 */
[----:B------:R-:W-:Y:S02]  /*1ae0*/  ISETP.NE.AND P0, PT, R33, RZ, PT ;  /* 0x000000ff2100720c */ /* 0x000fe40003f05270 */
[----:B------:R-:W-:Y:S02]  /*1af0*/  DFMA R2, R18, R28, -R2 ;  /* 0x0000001c1202722b */ /* 0x000fe40000000802 */
[----:B------:R-:W-:Y:S01]  /*1b00*/  DADD R28, R28, -R8 ;  /* 0x000000001c1c7229 */ /* 0x000fe20000000808 */
[C---:B--2---:R-:W-:Y:S01]  /*1b10*/  IMAD.WIDE R20, R35.reuse, 0x4, R20 ;  /* 0x0000000423147825 */ /* 0x044fe200078e0214 */
[----:B------:R-:W-:-:S04]  /*1b20*/  IADD3 R35, PT, PT, R35, 0x1, RZ ;  /* 0x0000000123237810 */ /* 0x000fc80007ffe0ff */
[----:B------:R-:W-:Y:S01]  /*1b30*/  DMUL R2, R10, R2 ;  /* 0x000000020a027228 */ /* 0x000fe20000000000 */
[----:B-1----:R0:W-:Y:S07]  /*1b40*/  STG.E desc[UR6][R20.64], R6 ;  /* 0x0000000614007986 */ /* 0x0021ee000c101906 */
[----:B------:R-:W-:-:S08]  /*1b50*/  DFMA R22, -R12, R2, R8 ;  /* 0x000000020c16722b */ /* 0x000fd00000000108 */
[----:B------:R-:W-:-:S08]  /*1b60*/  DMUL R22, R22, R14 ;  /* 0x0000000e16167228 */ /* 0x000fd00000000000 */
[----:B------:R-:W-:Y:S01]  /*1b70*/  DFMA R2, R16, R2, R22 ;  /* 0x000000021002722b */ /* 0x000fe20000000016 */
[----:B---3--:R-:W1:Y:S02]  /*1b80*/  F2F.F64.F32 R4, R4 ;  /* 0x0000000400047310 */ /* 0x008e640000201800 */
[----:B-1----:R-:W-:Y:S01]  /*1b90*/  DADD R8, R8, -R4 ;  /* 0x0000000008087229 */ /* 0x002fe20000000804 */
[----:B0-----:R-:W-:Y:S10]  /*1ba0*/  @P0 BRA `(.L_x_80) ;  /* 0xfffffffc00140947 */ /* 0x001ff4000383ffff */
.L_x_75:
[----:B------:R-:W-:Y:S05]  /*1bb0*/  BSYNC.RECONVERGENT B1 ;  /* 0x0000000000017941 */ /* 0x000fea0003800200 */
.L_x_74:
[----:B------:R-:W0:Y:S02]  /*1bc0*/  LDCU UR8, c[0x0][0x388] ;  /* 0x00007100ff0877ac */ /* 0x000e240008000800 */
[----:B0-----:R-:W-:-:S04]  /*1bd0*/  IADD3 R31, PT, PT, -R31, UR8, RZ ;  /* 0x000000081f1f7c10 */ /* 0x001fc8000fffe1ff */
[----:B------:R-:W-:-:S13]  /*1be0*/  ISETP.GE.U32.AND P0, PT, R31, 0x3, PT ;  /* 0x000000031f00780c */ /* 0x000fda0003f06070 */
[----:B------:R-:W-:Y:S05]  /*1bf0*/  @!P0 EXIT ;  /* 0x000000000000894d */ /* 0x000fea0003800000 */
[----:B------:R-:W-:Y:S02]  /*1c00*/  IMAD.IADD R32, R32, 0x1, R0 ;  /* 0x0000000120207824 */ /* 0x000fe400078e0200 */
[----:B------:R-:W-:Y:S02]  /*1c10*/  VIADD R31, R0, -UR8 ;  /* 0x80000008001f7c36 */ /* 0x000fe40008000000 */
[----:B------:R-:W-:-:S07]  /*1c20*/  IMAD.WIDE.U32 R26, R30, 0x4, RZ ;  /* 0x000000041e1a7825 */ /* 0x000fce00078e00ff */
.L_x_97:
        /* <DEDUP_REMOVED lines=27> */
[----:B------:R-:W-:Y:S01]  /*1de0*/  MOV R2, 0x1e20 ;  /* 0x00001e2000027802 */ /* 0x000fe20000000f00 */
[----:B------:R-:W-:Y:S02]  /*1df0*/  IMAD.MOV.U32 R3, RZ, RZ, R34 ;  /* 0x000000ffff037224 */ /* 0x000fe400078e0022 */
[----:B------:R-:W-:-:S07]  /*1e00*/  IMAD.MOV.U32 R4, RZ, RZ, R35 ;  /* 0x000000ffff047224 */ /* 0x000fce00078e0023 */
[----:B------:R-:W-:Y:S05]  /*1e10*/  CALL.REL.NOINC `($__internal_3_$__cuda_sm20_div_rn_f64_full) ;  /* 0x0000000c00407944 */ /* 0x000fea0003c00000 */
[----:B------:R-:W-:-:S07]  /*1e20*/  IMAD.MOV.U32 R5, RZ, RZ, R3 ;  /* 0x000000ffff057224 */ /* 0x000fce00078e0003 */
.L_x_84:
[----:B------:R-:W-:Y:S05]  /*1e30*/  BSYNC.RECONVERGENT B2 ;  /* 0x0000000000027941 */ /* 0x000fea0003800200 */
.L_x_83:
[----:B------:R-:W-:-:S06]  /*1e40*/  DMUL R4, R4, 100 ;  /* 0x4059000004047828 */ /* 0x000fcc0000000000 */
[----:B------:R0:W1:Y:S05]  /*1e50*/  F2F.F32.F64 R7, R4 ;  /* 0x0000000400077310 */ /* 0x00006a0000301000 */
.L_x_82:
[----:B------:R-:W-:Y:S05]  /*1e60*/  BSYNC.RECONVERGENT B1 ;  /* 0x0000000000017941 */ /* 0x000fea0003800200 */
.L_x_81:
[----:B------:R-:W2:Y:S01]  /*1e70*/  LDC.64 R2, c[0x0][0x380] ;  /* 0x0000e000ff027b82 */ /* 0x000ea20000000a00 */
[----:B------:R-:W-:-:S07]  /*1e80*/  DADD R34, R34, R8 ;  /* 0x0000000022227229 */ /* 0x000fce0000000008 */
[----:B------:R-:W3:Y:S01]  /*1e90*/  LDC.64 R36, c[0x0][0x3a0] ;  /* 0x0000e800ff247b82 */ /* 0x000ee20000000a00 */
[----:B--2---:R-:W-:-:S03]  /*1ea0*/  IMAD.WIDE R2, R0, 0x4, R2 ;  /* 0x0000000400027825 */ /* 0x004fc600078e0202 */
[----:B------:R-:W-:-:S03]  /*1eb0*/  IADD3 R24, P0, PT, -R26, R2, RZ ;  /* 0x000000021a187210 */ /* 0x000fc60007f1e1ff */
[----:B------:R2:W4:Y:S01]  /*1ec0*/  LDG.E.CONSTANT R2, desc[UR6][R2.64+0x4] ;  /* 0x0000040602027981 */ /* 0x000522000c1e9900 */
[----:B------:R-:W-:-:S05]  /*1ed0*/  IADD3.X R25, PT, PT, ~R27, R3, RZ, P0, !PT ;  /* 0x000000031b197210 */ /* 0x000fca00007fe5ff */
[----:B------:R-:W5:Y:S01]  /*1ee0*/  LDG.E.CONSTANT R20, desc[UR6][R24.64+0x4] ;  /* 0x0000040618147981 */ /* 0x000f62000c1e9900 */
[----:B0-----:R-:W-:-:S08]  /*1ef0*/  DMUL R4, R12, R34 ;  /* 0x000000220c047228 */ /* 0x001fd00000000000 */
[----:B------:R-:W-:Y:S01]  /*1f00*/  DFMA R4, R18, R28, -R4 ;  /* 0x0000001c1204722b */ /* 0x000fe20000000804 */
[----:B---3--:R-:W-:-:S07]  /*1f10*/  IMAD.WIDE R36, R32, 0x4, R36 ;  /* 0x0000000420247825 */ /* 0x008fce00078e0224 */
[----:B------:R-:W-:Y:S01]  /*1f20*/  DMUL R4, R10, R4 ;  /* 0x000000040a047228 */ /* 0x000fe20000000000 */
[----:B-1----:R0:W-:Y:S07]  /*1f30*/  STG.E desc[UR6][R36.64], R7 ;  /* 0x0000000724007986 */ /* 0x0021ee000c101906 */
[--C-:B------:R-:W-:Y:S02]  /*1f40*/  DFMA R22, -R12, R4, R34.reuse ;  /* 0x000000040c16722b */ /* 0x100fe40000000122 */
[----:B------:R-:W-:-:S06]  /*1f50*/  DADD R28, R28, -R34 ;  /* 0x000000001c1c7229 */ /* 0x000fcc0000000822 */
[----:B------:R-:W-:Y:S01]  /*1f60*/  DMUL R22, R22, R14 ;  /* 0x0000000e16167228 */ /* 0x000fe20000000000 */
[----:B------:R-:W-:Y:S01]  /*1f70*/  BSSY.RECONVERGENT B1, `(.L_x_85) ;  /* 0x0000022000017945 */ /* 0x000fe20003800200 */
[----:B--2---:R-:W-:-:S06]  /*1f80*/  IMAD.MOV.U32 R3, RZ, RZ, 0x7fffffff ;  /* 0x7fffffffff037424 */ /* 0x004fcc00078e00ff */
[----:B------:R-:W-:Y:S01]  /*1f90*/  DFMA R4, R16, R4, R22 ;  /* 0x000000041004722b */ /* 0x000fe20000000016 */
[----:B----4-:R-:W1:Y:S01]  /*1fa0*/  F2F.F64.F32 R8, R2 ;  /* 0x0000000200087310 */ /* 0x010e620000201800 */
[----:B------:R-:W-:-:S07]  /*1fb0*/  FSETP.NE.AND P0, PT, R2, RZ, PT ;  /* 0x000000ff0200720b */ /* 0x000fce0003f05000 */
[----:B-----5:R-:W2:Y:S01]  /*1fc0*/  F2F.F64.F32 R20, R20 ;  /* 0x0000001400147310 */ /* 0x020ea20000201800 */
[----:B-1----:R-:W-:Y:S02]  /*1fd0*/  DFMA R28, R18, R8, R28 ;  /* 0x00000008121c722b */ /* 0x002fe4000000001c */
[----:B--2---:R-:W-:-:S03]  /*1fe0*/  DADD R34, R34, -R20 ;  /* 0x0000000022227229 */ /* 0x004fc60000000814 */
[----:B0-----:R-:W-:Y:S08]  /*1ff0*/  @!P0 BRA `(.L_x_86) ;  /* 0x0000000000648947 */ /* 0x001ff00003800000 */
[----:B------:R-:W0:Y:S01]  /*2000*/  MUFU.RCP64H R3, R9 ;  /* 0x0000000900037308 */ /* 0x000e220000001800 */
[----:B------:R-:W-:Y:S01]  /*2010*/  IMAD.MOV.U32 R2, RZ, RZ, 0x1 ;  /* 0x00000001ff027424 */ /* 0x000fe200078e00ff */
[----:B------:R-:W-:Y:S05]  /*2020*/  BSSY.RECONVERGENT B2, `(.L_x_87) ;  /* 0x0000014000027945 */ /* 0x000fea0003800200 */
[----:B0-----:R-:W-:-:S08]  /*2030*/  DFMA R6, -R8, R2, 1 ;  /* 0x3ff000000806742b */ /* 0x001fd00000000102 */
[----:B------:R-:W-:-:S08]  /*2040*/  DFMA R6, R6, R6, R6 ;  /* 0x000000060606722b */ /* 0x000fd00000000006 */
[----:B------:R-:W-:Y:S02]  /*2050*/  DFMA R2, R2, R6, R2 ;  /* 0x000000060202722b */ /* 0x000fe40000000002 */
[----:B------:R-:W-:-:S06]  /*2060*/  DADD R6, -R4, R8 ;  /* 0x0000000004067229 */ /* 0x000fcc0000000108 */
        /* <DEDUP_REMOVED lines=15> */
.L_x_88:
[----:B------:R-:W-:Y:S05]  /*2160*/  BSYNC.RECONVERGENT B2 ;  /* 0x0000000000027941 */ /* 0x000fea0003800200 */
.L_x_87:
[----:B------:R-:W-:-:S06]  /*2170*/  DMUL R4, R4, 100 ;  /* 0x4059000004047828 */ /* 0x000fcc0000000000 */
[----:B------:R0:W1:Y:S05]  /*2180*/  F2F.F32.F64 R3, R4 ;  /* 0x0000000400037310 */ /* 0x00006a0000301000 */
.L_x_86:
[----:B------:R-:W-:Y:S05]  /*2190*/  BSYNC.RECONVERGENT B1 ;  /* 0x0000000000017941 */ /* 0x000fea0003800200 */
.L_x_85:
[----:B0-----:R-:W0:Y:S01]  /*21a0*/  LDC.64 R4, c[0x0][0x380] ;  /* 0x0000e000ff047b82 */ /* 0x001e220000000a00 */
[----:B------:R-:W2:Y:S01]  /*21b0*/  LDG.E.CONSTANT R20, desc[UR6][R24.64+0x8] ;  /* 0x0000080618147981 */ /* 0x000ea2000c1e9900 */
[----:B0-----:R-:W-:-:S05]  /*21c0*/  IMAD.WIDE R22, R0, 0x4, R4 ;  /* 0x0000000400167825 */ /* 0x001fca00078e0204 */
[----:B------:R-:W3:Y:S01]  /*21d0*/  LDG.E.CONSTANT R2, desc[UR6][R22.64+0x8] ;  /* 0x0000080616027981 */ /* 0x000ee2000c1e9900 */
[----:B------:R-:W-:Y:S01]  /*21e0*/  DADD R34, R34, R8 ;  /* 0x0000000022227229 */ /* 0x000fe20000000008 */
[----:B------:R-:W-:Y:S02]  /*21f0*/  BSSY.RECONVERGENT B1, `(.L_x_89) ;  /* 0x0000029000017945 */ /* 0x000fe40003800200 */
[----:B-1----:R0:W-:Y:S05]  /*2200*/  STG.E desc[UR6][R36.64+0x4], R3 ;  /* 0x0000040324007986 */ /* 0x0021ea000c101906 */
[----:B------:R-:W-:-:S08]  /*2210*/  DMUL R4, R12, R34 ;  /* 0x000000220c047228 */ /* 0x000fd00000000000 */
[----:B------:R-:W-:Y:S02]  /*2220*/  DFMA R4, R18, R28, -R4 ;  /* 0x0000001c1204722b */ /* 0x000fe40000000804 */
[----:B------:R-:W-:-:S06]  /*2230*/  DADD R28, R28, -R34 ;  /* 0x000000001c1c7229 */ /* 0x000fcc0000000822 */
[----:B------:R-:W-:-:S08]  /*2240*/  DMUL R4, R10, R4 ;  /* 0x000000040a047228 */ /* 0x000fd00000000000 */
[----:B------:R-:W-:-:S08]  /*2250*/  DFMA R6, -R12, R4, R34 ;  /* 0x000000040c06722b */ /* 0x000fd00000000122 */
[----:B------:R-:W-:-:S08]  /*2260*/  DMUL R6, R6, R14 ;  /* 0x0000000e06067228 */ /* 0x000fd00000000000 */
[----:B------:R-:W-:Y:S01]  /*2270*/  DFMA R4, R16, R4, R6 ;  /* 0x000000041004722b */ /* 0x000fe20000000006 */
[----:B------:R-:W-:Y:S01]  /*2280*/  IMAD.MOV.U32 R7, RZ, RZ, 0x7fffffff ;  /* 0x7fffffffff077424 */ /* 0x000fe200078e00ff */
[----:B--2---:R-:W1:Y:S02]  /*2290*/  F2F.F64.F32 R20, R20 ;  /* 0x0000001400147310 */ /* 0x004e640000201800 */
[----:B-1----:R-:W-:-:S06]  /*22a0*/  DADD R34, R34, -R20 ;  /* 0x0000000022227229 */ /* 0x002fcc0000000814 */
[----:B---3--:R-:W1:Y:S01]  /*22b0*/  F2F.F64.F32 R8, R2 ;  /* 0x0000000200087310 */ /* 0x008e620000201800 */
[----:B------:R-:W-:Y:S01]  /*22c0*/  FSETP.NE.AND P0, PT, R2, RZ, PT ;  /* 0x000000ff0200720b */ /* 0x000fe20003f05000 */
[----:B-1----:R-:W-:-:S12]  /*22d0*/  DFMA R28, R18, R8, R28 ;  /* 0x00000008121c722b */ /* 0x002fd8000000001c */
[----:B0-----:R-:W-:Y:S05]  /*22e0*/  @!P0 BRA `(.L_x_90) ;  /* 0x0000000000648947 */ /* 0x001fea0003800000 */
        /* <DEDUP_REMOVED lines=22> */
.L_x_92:
[----:B------:R-:W-:Y:S05]  /*2450*/  BSYNC.RECONVERGENT B2 ;  /* 0x0000000000027941 */ /* 0x000fea0003800200 */
.L_x_91:
[----:B------:R-:W-:-:S06]  /*2460*/  DMUL R4, R4, 100 ;  /* 0x4059000004047828 */ /* 0x000fcc0000000000 */
[----:B------:R0:W1:Y:S05]  /*2470*/  F2F.F32.F64 R7, R4 ;  /* 0x0000000400077310 */ /* 0x00006a0000301000 */
.L_x_90:
[----:B------:R-:W-:Y:S05]  /*2480*/  BSYNC.RECONVERGENT B1 ;  /* 0x0000000000017941 */ /* 0x000fea0003800200 */
.L_x_89:
[----:B------:R-:W2:Y:S01]  /*2490*/  LDC.64 R2, c[0x0][0x380] ;  /* 0x0000e000ff027b82 */ /* 0x000ea20000000a00 */
[----:B------:R-:W3:Y:S01]  /*24a0*/  LDG.E.CONSTANT R22, desc[UR6][R24.64+0xc] ;  /* 0x00000c0618167981 */ /* 0x000ee2000c1e9900 */
[----:B--2---:R-:W-:-:S06]  /*24b0*/  IMAD.WIDE R2, R0, 0x4, R2 ;  /* 0x0000000400027825 */ /* 0x004fcc00078e0202 */
[----:B------:R-:W2:Y:S01]  /*24c0*/  LDG.E.CONSTANT R2, desc[UR6][R2.64+0xc] ;  /* 0x00000c0602027981 */ /* 0x000ea2000c1e9900 */
[----:B------:R-:W-:Y:S01]  /*24d0*/  DADD R34, R34, R8 ;  /* 0x0000000022227229 */ /* 0x000fe20000000008 */
[----:B------:R-:W-:Y:S02]  /*24e0*/  BSSY.RECONVERGENT B1, `(.L_x_93) ;  /* 0x0000029000017945 */ /* 0x000fe40003800200 */
[----:B-1----:R1:W-:Y:S05]  /*24f0*/  STG.E desc[UR6][R36.64+0x8], R7 ;  /* 0x0000080724007986 */ /* 0x0023ea000c101906 */
[----:B0-----:R-:W-:-:S08]  /*2500*/  DMUL R4, R12, R34 ;  /* 0x000000220c047228 */ /* 0x001fd00000000000 */
[----:B------:R-:W-:Y:S02]  /*2510*/  DFMA R4, R18, R28, -R4 ;  /* 0x0000001c1204722b */ /* 0x000fe40000000804 */
[----:B------:R-:W-:-:S06]  /*2520*/  DADD R28, R28, -R34 ;  /* 0x000000001c1c7229 */ /* 0x000fcc0000000822 */
[----:B------:R-:W-:-:S08]  /*2530*/  DMUL R4, R10, R4 ;  /* 0x000000040a047228 */ /* 0x000fd00000000000 */
[----:B------:R-:W-:-:S08]  /*2540*/  DFMA R20, -R12, R4, R34 ;  /* 0x000000040c14722b */ /* 0x000fd00000000122 */
[----:B------:R-:W-:-:S08]  /*2550*/  DMUL R20, R20, R14 ;  /* 0x0000000e14147228 */ /* 0x000fd00000000000 */
[----:B------:R-:W-:Y:S01]  /*2560*/  DFMA R4, R16, R4, R20 ;  /* 0x000000041004722b */ /* 0x000fe20000000014 */
[----:B------:R-:W-:Y:S01]  /*2570*/  IMAD.MOV.U32 R21, RZ, RZ, 0x7fffffff ;  /* 0x7fffffffff157424 */ /* 0x000fe200078e00ff */
[----:B---3--:R-:W0:Y:S02]  /*2580*/  F2F.F64.F32 R22, R22 ;  /* 0x0000001600167310 */ /* 0x008e240000201800 */
[----:B0-----:R-:W-:-:S06]  /*2590*/  DADD R34, R34, -R22 ;  /* 0x0000000022227229 */ /* 0x001fcc0000000816 */
[----:B--2---:R-:W0:Y:S01]  /*25a0*/  F2F.F64.F32 R8, R2 ;  /* 0x0000000200087310 */ /* 0x004e220000201800 */
[----:B------:R-:W-:Y:S01]  /*25b0*/  FSETP.NE.AND P0, PT, R2, RZ, PT ;  /* 0x000000ff0200720b */ /* 0x000fe20003f05000 */
[----:B0-----:R-:W-:-:S12]  /*25c0*/  DFMA R28, R18, R8, R28 ;  /* 0x00000008121c722b */ /* 0x001fd8000000001c */
[----:B-1----:R-:W-:Y:S05]  /*25d0*/  @!P0 BRA `(.L_x_94) ;  /* 0x0000000000648947 */ /* 0x002fea0003800000 */
        /* <DEDUP_REMOVED lines=19> */
[----:B------:R-:W-:-:S07]  /*2710*/  IMAD.MOV.U32 R4, RZ, RZ, R9 ;  /* 0x000000ffff047224 */ /* 0x000fce00078e0009 */
[----:B------:R-:W-:Y:S05]  /*2720*/  CALL.REL.NOINC `($__internal_3_$__cuda_sm20_div_rn_f64_full) ;  /* 0x0000000000fc7944 */ /* 0x000fea0003c00000 */
[----:B------:R-:W-:-:S07]  /*2730*/  IMAD.MOV.U32 R5, RZ, RZ, R3 ;  /* 0x000000ffff057224 */ /* 0x000fce00078e0003 */
.L_x_96:
[----:B------:R-:W-:Y:S05]  /*2740*/  BSYNC.RECONVERGENT B2 ;  /* 0x0000000000027941 */ /* 0x000fea0003800200 */
.L_x_95:
[----:B------:R-:W-:-:S06]  /*2750*/  DMUL R4, R4, 100 ;  /* 0x4059000004047828 */ /* 0x000fcc0000000000 */
[----:B------:R0:W1:Y:S05]  /*2760*/  F2F.F32.F64 R21, R4 ;  /* 0x0000000400157310 */ /* 0x00006a0000301000 */
.L_x_94:
[----:B------:R-:W-:Y:S05]  /*2770*/  BSYNC.RECONVERGENT B1 ;  /* 0x0000000000017941 */ /* 0x000fea0003800200 */
.L_x_93:
[----:B------:R-:W2:Y:S01]  /*2780*/  LDG.E.CONSTANT R6, desc[UR6][R24.64+0x10] ;  /* 0x0000100618067981 */ /* 0x000ea2000c1e9900 */
[----:B------:R-:W-:Y:S01]  /*2790*/  DADD R8, R34, R8 ;  /* 0x0000000022087229 */ /* 0x000fe20000000008 */
[----:B------:R-:W-:Y:S01]  /*27a0*/  VIADD R31, R31, 0x4 ;  /* 0x000000041f1f7836 */ /* 0x000fe20000000000 */
[----:B------:R-:W-:Y:S01]  /*27b0*/  IADD3 R0, PT, PT, R0, 0x4, RZ ;  /* 0x0000000400007810 */ /* 0x000fe20007ffe0ff */
[----:B-1----:R1:W-:Y:S01]  /*27c0*/  STG.E desc[UR6][R36.64+0xc], R21 ;  /* 0x00000c1524007986 */ /* 0x0023e2000c101906 */
[----:B------:R-:W-:Y:S02]  /*27d0*/  VIADD R32, R32, 0x4 ;  /* 0x0000000420207836 */ /* 0x000fe40000000000 */
[----:B------:R-:W-:Y:S02]  /*27e0*/  ISETP.NE.AND P0, PT, R31, RZ, PT ;  /* 0x000000ff1f00720c */ /* 0x000fe40003f05270 */
[----:B------:R-:W-:-:S08]  /*27f0*/  DMUL R2, R12, R8 ;  /* 0x000000080c027228 */ /* 0x000fd00000000000 */
[----:B------:R-:W-:Y:S02]  /*2800*/  DFMA R2, R18, R28, -R2 ;  /* 0x0000001c1202722b */ /* 0x000fe40000000802 */
[----:B------:R-:W-:-:S06]  /*2810*/  DADD R28, R28, -R8 ;  /* 0x000000001c1c7229 */ /* 0x000fcc0000000808 */
[----:B------:R-:W-:-:S08]  /*2820*/  DMUL R2, R10, R2 ;  /* 0x000000020a027228 */ /* 0x000fd00000000000 */
[----:B0-----:R-:W-:-:S08]  /*2830*/  DFMA R4, -R12, R2, R8 ;  /* 0x000000020c04722b */ /* 0x001fd00000000108 */
[----:B------:R-:W-:-:S08]  /*2840*/  DMUL R4, R4, R14 ;  /* 0x0000000e04047228 */ /* 0x000fd00000000000 */
[----:B------:R-:W-:Y:S01]  /*2850*/  DFMA R2, R16, R2, R4 ;  /* 0x000000021002722b */ /* 0x000fe20000000004 */
[----:B--2---:R-:W0:Y:S02]  /*2860*/  F2F.F64.F32 R6, R6 ;  /* 0x0000000600067310 */ /* 0x004e240000201800 */
[----:B0-----:R-:W-:Y:S01]  /*2870*/  DADD R8, R8, -R6 ;  /* 0x0000000008087229 */ /* 0x001fe20000000806 */
[----:B-1----:R-:W-:Y:S10]  /*2880*/  @P0 BRA `(.L_x_97) ;  /* 0xfffffff000e80947 */ /* 0x002ff4000383ffff */
[----:B------:R-:W-:Y:S05]  /*2890*/  EXIT ;  /* 0x000000000000794d */ /* 0x000fea0003800000 */
        .weak           $__internal_2_$__cuda_sm20_dblrcp_rn_slowpath_v3
        .type           $__internal_2_$__cuda_sm20_dblrcp_rn_slowpath_v3,@function
        .size           $__internal_2_$__cuda_sm20_dblrcp_rn_slowpath_v3,($__internal_3_$__cuda_sm20_div_rn_f64_full - $__internal_2_$__cuda_sm20_dblrcp_rn_slowpath_v3)
$__internal_2_$__cuda_sm20_dblrcp_rn_slowpath_v3:
[----:B------:R-:W-:Y:S01]  /*28a0*/  DSETP.GTU.AND P1, PT, |R4|, +INF , PT ;  /* 0x7ff000000400742a */ /* 0x000fe20003f2c200 */
[----:B------:R-:W-:-:S13]  /*28b0*/  BSSY.RECONVERGENT B1, `(.L_x_98) ;  /* 0x0000023000017945 */ /* 0x000fda0003800200 */
[----:B------:R-:W-:Y:S05]  /*28c0*/  @P1 BRA `(.L_x_99) ;  /* 0x00000000007c1947 */ /* 0x000fea0003800000 */
[----:B------:R-:W-:-:S05]  /*28d0*/  LOP3.LUT R9, R5, 0x7fffffff, RZ, 0xc0, !PT ;  /* 0x7fffffff05097812 */ /* 0x000fca00078ec0ff */
[----:B------:R-:W-:-:S05]  /*28e0*/  VIADD R6, R9, 0xffffffff ;  /* 0xffffffff09067836 */ /* 0x000fca0000000000 */
[----:B------:R-:W-:-:S13]  /*28f0*/  ISETP.GE.U32.AND P1, PT, R6, 0x7fefffff, PT ;  /* 0x7fefffff0600780c */ /* 0x000fda0003f26070 */
[----:B------:R-:W-:Y:S01]  /*2900*/  @P1 LOP3.LUT R7, R5, 0x7ff00000, RZ, 0x3c, !PT ;  /* 0x7ff0000005071812 */ /* 0x000fe200078e3cff */
[----:B------:R-:W-:Y:S01]  /*2910*/  @P1 IMAD.MOV.U32 R6, RZ, RZ, RZ ;  /* 0x000000ffff061224 */ /* 0x000fe200078e00ff */
        /* <DEDUP_REMOVED lines=16> */
.L_x_101:
        /* <DEDUP_REMOVED lines=10> */
.L_x_99:
[----:B------:R-:W-:Y:S01]  /*2ac0*/  LOP3.LUT R7, R5, 0x80000, RZ, 0xfc, !PT ;  /* 0x0008000005077812 */ /* 0x000fe200078efcff */
[----:B------:R-:W-:-:S07]  /*2ad0*/  IMAD.MOV.U32 R6, RZ, RZ, R4 ;  /* 0x000000ffff067224 */ /* 0x000fce00078e0004 */
.L_x_100:
[----:B------:R-:W-:Y:S05]  /*2ae0*/  BSYNC.RECONVERGENT B1 ;  /* 0x0000000000017941 */ /* 0x000fea0003800200 */
.L_x_98:
[----:B------:R-:W-:Y:S02]  /*2af0*/  IMAD.MOV.U32 R4, RZ, RZ, R2 ;  /* 0x000000ffff047224 */ /* 0x000fe400078e0002 */
[----:B------:R-:W-:-:S04]  /*2b00*/  IMAD.MOV.U32 R5, RZ, RZ, 0x0 ;  /* 0x00000000ff057424 */ /* 0x000fc800078e00ff */
[----:B------:R-:W-:Y:S05]  /*2b10*/  RET.REL.NODEC R4 `(fosc_batch_f32) ;  /* 0xffffffd404387950 */ /* 0x000fea0003c3ffff */
        .weak           $__internal_3_$__cuda_sm20_div_rn_f64_full
        .type           $__internal_3_$__cuda_sm20_div_rn_f64_full,@function
        .size           $__internal_3_$__cuda_sm20_div_rn_f64_full,(.L_x_111 - $__internal_3_$__cuda_sm20_div_rn_f64_full)
$__internal_3_$__cuda_sm20_div_rn_f64_full:
[C---:B------:R-:W-:Y:S01]  /*2b20*/  FSETP.GEU.AND P0, PT, |R4|.reuse, 1.469367938527859385e-39, PT ;  /* 0x001000000400780b */ /* 0x040fe20003f0e200 */
[----:B------:R-:W-:Y:S01]  /*2b30*/  IMAD.MOV.U32 R23, RZ, RZ, R4 ;  /* 0x000000ffff177224 */ /* 0x000fe200078e0004 */
[----:B------:R-:W-:Y:S01]  /*2b40*/  LOP3.LUT R20, R4, 0x800fffff, RZ, 0xc0, !PT ;  /* 0x800fffff04147812 */ /* 0x000fe200078ec0ff */
[----:B------:R-:W-:Y:S01]  /*2b50*/  IMAD.MOV.U32 R41, RZ, RZ, R5 ;  /* 0x000000ffff297224 */ /* 0x000fe200078e0005 */
[----:B------:R-:W-:Y:S01]  /*2b60*/  MOV R22, R3 ;  /* 0x0000000300167202 */ /* 0x000fe20000000f00 */
[----:B------:R-:W-:Y:S01]  /*2b70*/  IMAD.MOV.U32 R40, RZ, RZ, R6 ;  /* 0x000000ffff287224 */ /* 0x000fe200078e0006 */
[----:B------:R-:W-:Y:S01]  /*2b80*/  LOP3.LUT R21, R20, 0x3ff00000, RZ, 0xfc, !PT ;  /* 0x3ff0000014157812 */ /* 0x000fe200078efcff */
[----:B------:R-:W-:Y:S01]  /*2b90*/  IMAD.MOV.U32 R20, RZ, RZ, R3 ;  /* 0x000000ffff147224 */ /* 0x000fe200078e0003 */
[----:B------:R-:W-:Y:S01]  /*2ba0*/  MOV R38, 0x1 ;  /* 0x0000000100267802 */ /* 0x000fe20000000f00 */
[----:B------:R-:W-:Y:S01]  /*2bb0*/  BSSY.RECONVERGENT B0, `(.L_x_102) ;  /* 0x0000057000007945 */ /* 0x000fe20003800200 */
[----:B------:R-:W-:-:S02]  /*2bc0*/  FSETP.GEU.AND P2, PT, |R41|, 1.469367938527859385e-39, PT ;  /* 0x001000002900780b */ /* 0x000fc40003f4e200 */
[----:B------:R-:W-:Y:S01]  /*2bd0*/  LOP3.LUT R3, R41, 0x7ff00000, RZ, 0xc0, !PT ;  /* 0x7ff0000029037812 */ /* 0x000fe200078ec0ff */
[----:B------:R-:W-:Y:S01]  /*2be0*/  @!P0 DMUL R20, R22, 8.98846567431157953865e+307 ;  /* 0x7fe0000016148828 */ /* 0x000fe20000000000 */
[----:B------:R-:W-:Y:S01]  /*2bf0*/  LOP3.LUT R5, R4, 0x7ff00000, RZ, 0xc0, !PT ;  /* 0x7ff0000004057812 */ /* 0x000fe200078ec0ff */
[----:B------:R-:W-:-:S03]  /*2c00*/  IMAD.MOV.U32 R4, RZ, RZ, 0x1ca00000 ;  /* 0x1ca00000ff047424 */ /* 0x000fc600078e00ff */
[----:B------:R-:W-:Y:S01]  /*2c10*/  ISETP.GE.U32.AND P1, PT, R3, R5, PT ;  /* 0x000000050300720c */ /* 0x000fe20003f26070 */
[----:B------:R-:W0:Y:S04]  /*2c20*/  MUFU.RCP64H R39, R21 ;  /* 0x0000001500277308 */ /* 0x000e280000001800 */
[----:B------:R-:W-:Y:S02]  /*2c30*/  @!P2 LOP3.LUT R6, R23, 0x7ff00000, RZ, 0xc0, !PT ;  /* 0x7ff000001706a812 */ /* 0x000fe400078ec0ff */
[----:B------:R-:W-:Y:S02]  /*2c40*/  @!P0 LOP3.LUT R5, R21, 0x7ff00000, RZ, 0xc0, !PT ;  /* 0x7ff0000015058812 */ /* 0x000fe400078ec0ff */
[----:B------:R-:W-:Y:S02]  /*2c50*/  @!P2 ISETP.GE.U32.AND P3, PT, R3, R6, PT ;  /* 0x000000060300a20c */ /* 0x000fe40003f66070 */
[----:B------:R-:W-:-:S02]  /*2c60*/  SEL R6, R4, 0x63400000, !P1 ;  /* 0x6340000004067807 */ /* 0x000fc40004800000 */
[----:B------:R-:W-:-:S04]  /*2c70*/  @!P2 SEL R7, R4, 0x63400000, !P3 ;  /* 0x634000000407a807 */ /* 0x000fc80005800000 */
[----:B------:R-:W-:Y:S01]  /*2c80*/  @!P2 LOP3.LUT R7, R7, 0x80000000, R41, 0xf8, !PT ;  /* 0x800000000707a812 */ /* 0x000fe200078ef829 */
[----:B0-----:R-:W-:-:S03]  /*2c90*/  DFMA R42, R38, -R20, 1 ;  /* 0x3ff00000262a742b */ /* 0x001fc60000000814 */
[----:B------:R-:W-:-:S05]  /*2ca0*/  @!P2 LOP3.LUT R7, R7, 0x100000, RZ, 0xfc, !PT ;  /* 0x001000000707a812 */ /* 0x000fca00078efcff */
[----:B------:R-:W-:-:S08]  /*2cb0*/  DFMA R42, R42, R42, R42 ;  /* 0x0000002a2a2a722b */ /* 0x000fd0000000002a */
[----:B------:R-:W-:Y:S01]  /*2cc0*/  DFMA R38, R38, R42, R38 ;  /* 0x0000002a2626722b */ /* 0x000fe20000000026 */
[----:B------:R-:W-:Y:S01]  /*2cd0*/  LOP3.LUT R43, R6, 0x800fffff, R41, 0xf8, !PT ;  /* 0x800fffff062b7812 */ /* 0x000fe200078ef829 */
[----:B------:R-:W-:Y:S02]  /*2ce0*/  IMAD.MOV.U32 R42, RZ, RZ, R40 ;  /* 0x000000ffff2a7224 */ /* 0x000fe400078e0028 */
[----:B------:R-:W-:-:S04]  /*2cf0*/  @!P2 IMAD.MOV.U32 R6, RZ, RZ, RZ ;  /* 0x000000ffff06a224 */ /* 0x000fc800078e00ff */
[----:B------:R-:W-:Y:S02]  /*2d00*/  DFMA R44, R38, -R20, 1 ;  /* 0x3ff00000262c742b */ /* 0x000fe40000000814 */
[----:B------:R-:W-:-:S06]  /*2d10*/  @!P2 DFMA R42, R42, 2, -R6 ;  /* 0x400000002a2aa82b */ /* 0x000fcc0000000806 */
[----:B------:R-:W-:-:S08]  /*2d20*/  DFMA R44, R38, R44, R38 ;  /* 0x0000002c262c722b */ /* 0x000fd00000000026 */
[----:B------:R-:W-:-:S08]  /*2d30*/  DMUL R6, R44, R42 ;  /* 0x0000002a2c067228 */ /* 0x000fd00000000000 */
[----:B------:R-:W-:-:S08]  /*2d40*/  DFMA R38, R6, -R20, R42 ;  /* 0x800000140626722b */ /* 0x000fd0000000002a */
[----:B------:R-:W-:Y:S01]  /*2d50*/  DFMA R38, R44, R38, R6 ;  /* 0x000000262c26722b */ /* 0x000fe20000000006 */
[----:B------:R-:W-:Y:S01]  /*2d60*/  IMAD.MOV.U32 R6, RZ, RZ, R3 ;  /* 0x000000ffff067224 */ /* 0x000fe200078e0003 */
[----:B------:R-:W-:-:S04]  /*2d70*/  @!P2 LOP3.LUT R6, R43, 0x7ff00000, RZ, 0xc0, !PT ;  /* 0x7ff000002b06a812 */ /* 0x000fc800078ec0ff */
[----:B------:R-:W-:-:S04]  /*2d80*/  IADD3 R7, PT, PT, R6, -0x1, RZ ;  /* 0xffffffff06077810 */ /* 0x000fc80007ffe0ff */
[----:B------:R-:W-:Y:S01]  /*2d90*/  ISETP.GT.U32.AND P0, PT, R7, 0x7feffffe, PT ;  /* 0x7feffffe0700780c */ /* 0x000fe20003f04070 */
[----:B------:R-:W-:-:S05]  /*2da0*/  VIADD R7, R5, 0xffffffff ;  /* 0xffffffff05077836 */ /* 0x000fca0000000000 */
[----:B------:R-:W-:-:S13]  /*2db0*/  ISETP.GT.U32.OR P0, PT, R7, 0x7feffffe, P0 ;  /* 0x7feffffe0700780c */ /* 0x000fda0000704470 */
[----:B------:R-:W-:Y:S05]  /*2dc0*/  @P0 BRA `(.L_x_103) ;  /* 0x0000000000740947 */ /* 0x000fea0003800000 */
[----:B------:R-:W-:-:S04]  /*2dd0*/  LOP3.LUT R5, R23, 0x7ff00000, RZ, 0xc0, !PT ;  /* 0x7ff0000017057812 */ /* 0x000fc800078ec0ff */
[CC--:B------:R-:W-:Y:S02]  /*2de0*/  VIADDMNMX R6, R3.reuse, -R5.reuse, 0xb9600000, !PT ;  /* 0xb960000003067446 */ /* 0x0c0fe40007800905 */
[----:B------:R-:W-:Y:S02]  /*2df0*/  ISETP.GE.U32.AND P0, PT, R3, R5, PT ;  /* 0x000000050300720c */ /* 0x000fe40003f06070 */
[----:B------:R-:W-:Y:S02]  /*2e00*/  VIMNMX R6, PT, PT, R6, 0x46a00000, PT ;  /* 0x46a0000006067848 */ /* 0x000fe40003fe0100 */
[----:B------:R-:W-:-:S05]  /*2e10*/  SEL R4, R4, 0x63400000, !P0 ;  /* 0x6340000004047807 */ /* 0x000fca0004000000 */
[----:B------:R-:W-:Y:S02]  /*2e20*/  IMAD.IADD R4, R6, 0x1, -R4 ;  /* 0x0000000106047824 */ /* 0x000fe400078e0a04 */
[----:B------:R-:W-:Y:S02]  /*2e30*/  IMAD.MOV.U32 R6, RZ, RZ, RZ ;  /* 0x000000ffff067224 */ /* 0x000fe400078e00ff */
[----:B------:R-:W-:-:S06]  /*2e40*/  VIADD R7, R4, 0x7fe00000 ;  /* 0x7fe0000004077836 */ /* 0x000fcc0000000000 */
[----:B------:R-:W-:-:S10]  /*2e50*/  DMUL R44, R38, R6 ;  /* 0x00000006262c7228 */ /* 0x000fd40000000000 */
[----:B------:R-:W-:-:S13]  /*2e60*/  FSETP.GTU.AND P0, PT, |R45|, 1.469367938527859385e-39, PT ;  /* 0x001000002d00780b */ /* 0x000fda0003f0c200 */
[----:B------:R-:W-:Y:S05]  /*2e70*/  @P0 BRA `(.L_x_104) ;  /* 0x0000000000a80947 */ /* 0x000fea0003800000 */
[----:B------:R-:W-:-:S06]  /*2e80*/  DFMA R20, R38, -R20, R42 ;  /* 0x800000142614722b */ /* 0x000fcc000000002a */
[----:B------:R-:W-:-:S04]  /*2e90*/  MOV R20, RZ ;  /* 0x000000ff00147202 */ /* 0x000fc80000000f00 */
[C---:B------:R-:W-:Y:S02]  /*2ea0*/  FSETP.NEU.AND P0, PT, R21.reuse, RZ, PT ;  /* 0x000000ff1500720b */ /* 0x040fe40003f0d000 */
[----:B------:R-:W-:-:S04]  /*2eb0*/  LOP3.LUT R22, R21, 0x80000000, R23, 0x48, !PT ;  /* 0x8000000015167812 */ /* 0x000fc800078e4817 */
[----:B------:R-:W-:-:S07]  /*2ec0*/  LOP3.LUT R21, R22, R7, RZ, 0xfc, !PT ;  /* 0x0000000716157212 */ /* 0x000fce00078efcff */
[----:B------:R-:W-:Y:S05]  /*2ed0*/  @!P0 BRA `(.L_x_104) ;  /* 0x0000000000908947 */ /* 0x000fea0003800000 */
[----:B------:R-:W-:Y:S01]  /*2ee0*/  IMAD.MOV R7, RZ, RZ, -R4 ;  /* 0x000000ffff077224 */ /* 0x000fe200078e0a04 */
[----:B------:R-:W-:Y:S01]  /*2ef0*/  IADD3 R4, PT, PT, -R4, -0x43300000, RZ ;  /* 0xbcd0000004047810 */ /* 0x000fe20007ffe1ff */
[----:B------:R-:W-:-:S06]  /*2f00*/  IMAD.MOV.U32 R6, RZ, RZ, RZ ;  /* 0x000000ffff067224 */ /* 0x000fcc00078e00ff */
[----:B------:R-:W-:Y:S02]  /*2f10*/  DFMA R6, R44, -R6, R38 ;  /* 0x800000062c06722b */ /* 0x000fe40000000026 */
[----:B------:R-:W-:-:S08]  /*2f20*/  DMUL.RP R38, R38, R20 ;  /* 0x0000001426267228 */ /* 0x000fd00000008000 */
[----:B------:R-:W-:Y:S02]  /*2f30*/  FSETP.NEU.AND P0, PT, |R7|, R4, PT ;  /* 0x000000040700720b */ /* 0x000fe40003f0d200 */
[----:B------:R-:W-:Y:S02]  /*2f40*/  LOP3.LUT R22, R39, R22, RZ, 0x3c, !PT ;  /* 0x0000001627167212 */ /* 0x000fe400078e3cff */
[----:B------:R-:W-:Y:S02]  /*2f50*/  FSEL R3, R38, R44, !P0 ;  /* 0x0000002c26037208 */ /* 0x000fe40004000000 */
[----:B------:R-:W-:-:S03]  /*2f60*/  FSEL R22, R22, R45, !P0 ;  /* 0x0000002d16167208 */ /* 0x000fc60004000000 */
[----:B------:R-:W-:Y:S02]  /*2f70*/  IMAD.MOV.U32 R44, RZ, RZ, R3 ;  /* 0x000000ffff2c7224 */ /* 0x000fe400078e0003 */
[----:B------:R-:W-:Y:S01]  /*2f80*/  IMAD.MOV.U32 R45, RZ, RZ, R22 ;  /* 0x000000ffff2d7224 */ /* 0x000fe200078e0016 */
[----:B------:R-:W-:Y:S06]  /*2f90*/  BRA `(.L_x_104) ;  /* 0x0000000000607947 */ /* 0x000fec0003800000 */
.L_x_103:
[----:B------:R-:W-:-:S14]  /*2fa0*/  DSETP.NAN.AND P0, PT, R40, R40, PT ;  /* 0x000000282800722a */ /* 0x000fdc0003f08000 */
[----:B------:R-:W-:Y:S05]  /*2fb0*/  @P0 BRA `(.L_x_105) ;  /* 0x00000000004c0947 */ /* 0x000fea0003800000 */
[----:B------:R-:W-:-:S14]  /*2fc0*/  DSETP.NAN.AND P0, PT, R22, R22, PT ;  /* 0x000000161600722a */ /* 0x000fdc0003f08000 */
[----:B------:R-:W-:Y:S05]  /*2fd0*/  @P0 BRA `(.L_x_106) ;  /* 0x0000000000340947 */ /* 0x000fea0003800000 */
[----:B------:R-:W-:Y:S01]  /*2fe0*/  ISETP.NE.AND P0, PT, R6, R5, PT ;  /* 0x000000050600720c */ /* 0x000fe20003f05270 */
[----:B------:R-:W-:Y:S01]  /*2ff0*/  IMAD.MOV.U32 R45, RZ, RZ, -0x80000 ;  /* 0xfff80000ff2d7424 */ /* 0x000fe200078e00ff */
[----:B------:R-:W-:-:S11]  /*3000*/  MOV R44, 0x0 ;  /* 0x00000000002c7802 */ /* 0x000fd60000000f00 */
[----:B------:R-:W-:Y:S05]  /*3010*/  @!P0 BRA `(.L_x_104) ;  /* 0x0000000000408947 */ /* 0x000fea0003800000 */
[----:B------:R-:W-:Y:S02]  /*3020*/  ISETP.NE.AND P0, PT, R6, 0x7ff00000, PT ;  /* 0x7ff000000600780c */ /* 0x000fe40003f05270 */
[----:B------:R-:W-:Y:S02]  /*3030*/  LOP3.LUT R22, R41, 0x80000000, R23, 0x48, !PT ;  /* 0x8000000029167812 */ /* 0x000fe400078e4817 */
[----:B------:R-:W-:-:S13]  /*3040*/  ISETP.EQ.OR P0, PT, R5, RZ, !P0 ;  /* 0x000000ff0500720c */ /* 0x000fda0004702670 */
[----:B------:R-:W-:Y:S01]  /*3050*/  @P0 LOP3.LUT R3, R22, 0x7ff00000, RZ, 0xfc, !PT ;  /* 0x7ff0000016030812 */ /* 0x000fe200078efcff */
[----:B------:R-:W-:Y:S02]  /*3060*/  @!P0 IMAD.MOV.U32 R44, RZ, RZ, RZ ;  /* 0x000000ffff2c8224 */ /* 0x000fe400078e00ff */
[----:B------:R-:W-:Y:S01]  /*3070*/  @!P0 IMAD.MOV.U32 R45, RZ, RZ, R22 ;  /* 0x000000ffff2d8224 */ /* 0x000fe200078e0016 */
[----:B------:R-:W-:Y:S01]  /*3080*/  @P0 MOV R45, R3 ;  /* 0x00000003002d0202 */ /* 0x000fe20000000f00 */
[----:B------:R-:W-:Y:S01]  /*3090*/  @P0 IMAD.MOV.U32 R44, RZ, RZ, RZ ;  /* 0x000000ffff2c0224 */ /* 0x000fe200078e00ff */
[----:B------:R-:W-:Y:S06]  /*30a0*/  BRA `(.L_x_104) ;  /* 0x00000000001c7947 */ /* 0x000fec0003800000 */
.L_x_106:
[----:B------:R-:W-:Y:S01]  /*30b0*/  LOP3.LUT R3, R23, 0x80000, RZ, 0xfc, !PT ;  /* 0x0008000017037812 */ /* 0x000fe200078efcff */
[----:B------:R-:W-:-:S04]  /*30c0*/  IMAD.MOV.U32 R44, RZ, RZ, R22 ;  /* 0x000000ffff2c7224 */ /* 0x000fc800078e0016 */
[----:B------:R-:W-:Y:S01]  /*30d0*/  IMAD.MOV.U32 R45, RZ, RZ, R3 ;  /* 0x000000ffff2d7224 */ /* 0x000fe200078e0003 */
[----:B------:R-:W-:Y:S06]  /*30e0*/  BRA `(.L_x_104) ;  /* 0x00000000000c7947 */ /* 0x000fec0003800000 */
.L_x_105:
[----:B------:R-:W-:Y:S01]  /*30f0*/  LOP3.LUT R3, R41, 0x80000, RZ, 0xfc, !PT ;  /* 0x0008000029037812 */ /* 0x000fe200078efcff */
[----:B------:R-:W-:-:S04]  /*3100*/  IMAD.MOV.U32 R44, RZ, RZ, R40 ;  /* 0x000000ffff2c7224 */ /* 0x000fc800078e0028 */
[----:B------:R-:W-:-:S07]  /*3110*/  IMAD.MOV.U32 R45, RZ, RZ, R3 ;  /* 0x000000ffff2d7224 */ /* 0x000fce00078e0003 */
.L_x_104:
[----:B------:R-:W-:Y:S05]  /*3120*/  BSYNC.RECONVERGENT B0 ;  /* 0x0000000000007941 */ /* 0x000fea0003800200 */
.L_x_102:
[----:B------:R-:W-:Y:S01]  /*3130*/  IMAD.MOV.U32 R6, RZ, RZ, R2 ;  /* 0x000000ffff067224 */ /* 0x000fe200078e0002 */
[----:B------:R-:W-:Y:S01]  /*3140*/  MOV R4, R44 ;  /* 0x0000002c00047202 */ /* 0x000fe20000000f00 */
[----:B------:R-:W-:Y:S02]  /*3150*/  IMAD.MOV.U32 R7, RZ, RZ, 0x0 ;  /* 0x00000000ff077424 */ /* 0x000fe400078e00ff */
[----:B------:R-:W-:Y:S02]  /*3160*/  IMAD.MOV.U32 R3, RZ, RZ, R45 ;  /* 0x000000ffff037224 */ /* 0x000fe400078e002d */
[----:B------:R-:W-:Y:S05]  /*3170*/  RET.REL.NODEC R6 `(fosc_batch_f32) ;  /* 0xffffffcc06a07950 */ /* 0x000fea0003c3ffff */
.L_x_107:
        /* <DEDUP_REMOVED lines=16> */
.L_x_111:


//--------------------- .nv.shared.reserved.0     --------------------------
	.section	.nv.shared.reserved.0,"aw",@nobits
	.weak		__nv_reservedSMEM_offset_0_alias
	.size		__nv_reservedSMEM_offset_0_alias, 0, 64
	.other		__nv_reservedSMEM_offset_0_alias,@"STO_CUDA_RESERVED_SHARED STV_DEFAULT"
__nv_reservedSMEM_offset_0_alias:
	.zero		0
	.zero		64


//--------------------- .nv.constant0.fosc_many_series_one_param_time_major_f32 --------------------------
	.section	.nv.constant0.fosc_many_series_one_param_time_major_f32,"a",@progbits
	.sectionflags	@""
	.align	4
.nv.constant0.fosc_many_series_one_param_time_major_f32:
	.zero		936


//--------------------- .nv.constant0.fosc_batch_f32 --------------------------
	.section	.nv.constant0.fosc_batch_f32,"a",@progbits
	.sectionflags	@""
	.align	4
.nv.constant0.fosc_batch_f32:
	.zero		936


//--------------------- SYMBOLS --------------------------

	.type		.nv.reservedSmem.offset0,@object
	.size		.nv.reservedSmem.offset0,0x4
